def matmul_kernel(
    a_ptr,
    b_ptr,
    c_ptr,
    M,
    N,
    K,
    stride_am,
    stride_ak,
    stride_bk,
    stride_bn,
    stride_cm,
    stride_cn,
    BLOCK_M: tl.constexpr,
    BLOCK_N: tl.constexpr,
    BLOCK_K: tl.constexpr,
    GROUP_M: tl.constexpr,
):
    pid = tl.program_id(axis=0)
    num_pid_m = tl.cdiv(M, BLOCK_M)
    num_pid_n = tl.cdiv(N, BLOCK_N)
    num_pid_in_group = GROUP_M * num_pid_n
    group_id = pid // num_pid_in_group
    first_pid_m = group_id * GROUP_M
    group_size_m = min(num_pid_m - first_pid_m, GROUP_M)
    pid_m = first_pid_m + ((pid % num_pid_in_group) % group_size_m)
    pid_n = (pid % num_pid_in_group) // group_size_m

    offs_am = (pid_m * BLOCK_M + tl.arange(0, BLOCK_M)) % M
    offs_bn = (pid_n * BLOCK_N + tl.arange(0, BLOCK_N)) % N
    offs_k = tl.arange(0, BLOCK_K)
    a_ptrs = a_ptr + offs_am[:, None] * stride_am + offs_k[None, :] * stride_ak
    b_ptrs = b_ptr + offs_k[:, None] * stride_bk + offs_bn[None, :] * stride_bn

    acc = tl.zeros((BLOCK_M, BLOCK_N), dtype=tl.float32)
    for kk in range(0, tl.cdiv(K, BLOCK_K)):
        a = tl.load(a_ptrs, mask=offs_k[None, :] < K - kk * BLOCK_K, other=0.0)
        b = tl.load(b_ptrs, mask=offs_k[:, None] < K - kk * BLOCK_K, other=0.0)
        acc = tl.dot(a, b, acc)
        a_ptrs += BLOCK_K * stride_ak
        b_ptrs += BLOCK_K * stride_bk

    c = acc.to(c_ptr.dtype.element_ty)
    offs_cm = pid_m * BLOCK_M + tl.arange(0, BLOCK_M)
    offs_cn = pid_n * BLOCK_N + tl.arange(0, BLOCK_N)
    c_ptrs = c_ptr + offs_cm[:, None] * stride_cm + offs_cn[None, :] * stride_cn
    mask = (offs_cm[:, None] < M) & (offs_cn[None, :] < N)
    tl.store(c_ptrs, c, mask=mask)

# config = {"BLOCK_K": 64, "BLOCK_M": 32, "BLOCK_N": 32, "GROUP_M": 8, "arch": "sm_100", "dtype": "fp8e4m3", "num_ctas": 1, "num_stages": 3, "num_warps": 4}
# arch = sm_100


// ===== COMPILED SASS (sm_100a) =====

	.target	sm_100a

	.elftype	@"ET_EXEC"


//--------------------- .note.nv.tkinfo           --------------------------
	.section	.note.nv.tkinfo,"",@"SHT_NOTE"
	.sectionflags	@"SHF_NOTE_NV_TKINFO"
	.tkinfo
        /*0018*/ 	.word	0x00000081
        /*0030*/ 	.string	""
        /*0030*/ 	.string	"ptxas-blackwell"
        /*0030*/ 	.string	"Cuda compilation tools, release 12.9, V12.9.86"
        /*0030*/ 	.string	"Build cuda_12.9.r12.9/compiler.36037853_0"
        /*0030*/ 	.string	"-v  -suppress-debug-info  -lineinfo  -arch sm_100a "



//--------------------- .note.nv.cuver            --------------------------
	.section	.note.nv.cuver,"",@"SHT_NOTE"
	.sectionflags	@"SHF_NOTE_NV_CUVER"
        /*0018*/ 	.short	0x0001
        /*001a*/ 	.short	0x0064
        /*001c*/ 	.short	0x0001
        /*001e*/ 	.short	0x0000
        /*0020*/ 	.short	0x0001
        /*0022*/ 	.short	0x0000


//--------------------- .nv.info                  --------------------------
	.section	.nv.info,"",@"SHT_CUDA_INFO"
	.align	4


	//----- nvinfo : EIATTR_REGCOUNT
	.align		4
        /*0000*/ 	.byte	0x04, 0x2f
        /*0002*/ 	.short	(.L_1 - .L_0)
	.align		4
.L_0:
        /*0004*/ 	.word	index@(matmul_kernel)
        /*0008*/ 	.word	0x00000063


	//----- nvinfo : EIATTR_FRAME_SIZE
	.align		4
.L_1:
        /*000c*/ 	.byte	0x04, 0x11
        /*000e*/ 	.short	(.L_3 - .L_2)
	.align		4
.L_2:
        /*0010*/ 	.word	index@(matmul_kernel)
        /*0014*/ 	.word	0x00000000


	//----- nvinfo : EIATTR_MIN_STACK_SIZE
	.align		4
.L_3:
        /*0018*/ 	.byte	0x04, 0x12
        /*001a*/ 	.short	(.L_5 - .L_4)
	.align		4
.L_4:
        /*001c*/ 	.word	index@(matmul_kernel)
        /*0020*/ 	.word	0x00000000
.L_5:


//--------------------- .nv.info.matmul_kernel    --------------------------
	.section	.nv.info.matmul_kernel,"",@"SHT_CUDA_INFO"
	.sectionflags	@""
	.align	4


	//----- nvinfo : EIATTR_CUDA_API_VERSION
	.align		4
        /*0000*/ 	.byte	0x04, 0x37
        /*0002*/ 	.short	(.L_7 - .L_6)
.L_6:
        /*0004*/ 	.word	0x00000081


	//----- nvinfo : EIATTR_KPARAM_INFO
	.align		4
.L_7:
        /*0008*/ 	.byte	0x04, 0x17
        /*000a*/ 	.short	(.L_9 - .L_8)
.L_8:
        /*000c*/ 	.word	0x00000000
        /*0010*/ 	.short	0x000d
        /*0012*/ 	.short	0x0048
        /*0014*/ 	.byte	0x00, 0xf4, 0x21, 0x00


	//----- nvinfo : EIATTR_KPARAM_INFO
	.align		4
.L_9:
        /*0018*/ 	.byte	0x04, 0x17
        /*001a*/ 	.short	(.L_11 - .L_10)
.L_10:
        /*001c*/ 	.word	0x00000000
        /*0020*/ 	.short	0x000c
        /*0022*/ 	.short	0x0040
        /*0024*/ 	.byte	0x00, 0xf4, 0x21, 0x00


	//----- nvinfo : EIATTR_KPARAM_INFO
	.align		4
.L_11:
        /*0028*/ 	.byte	0x04, 0x17
        /*002a*/ 	.short	(.L_13 - .L_12)
.L_12:
        /*002c*/ 	.word	0x00000000
        /*0030*/ 	.short	0x000b
        /*0032*/ 	.short	0x0038
        /*0034*/ 	.byte	0x00, 0xf0, 0x11, 0x00


	//----- nvinfo : EIATTR_KPARAM_INFO
	.align		4
.L_13:
        /*0038*/ 	.byte	0x04, 0x17
        /*003a*/ 	.short	(.L_15 - .L_14)
.L_14:
        /*003c*/ 	.word	0x00000000
        /*0040*/ 	.short	0x000a
        /*0042*/ 	.short	0x0034
        /*0044*/ 	.byte	0x00, 0xf0, 0x11, 0x00


	//----- nvinfo : EIATTR_KPARAM_INFO
	.align		4
.L_15:
        /*0048*/ 	.byte	0x04, 0x17
        /*004a*/ 	.short	(.L_17 - .L_16)
.L_16:
        /*004c*/ 	.word	0x00000000
        /*0050*/ 	.short	0x0009
        /*0052*/ 	.short	0x0030
        /*0054*/ 	.byte	0x00, 0xf0, 0x11, 0x00


	//----- nvinfo : EIATTR_KPARAM_INFO
	.align		4
.L_17:
        /*0058*/ 	.byte	0x04, 0x17
        /*005a*/ 	.short	(.L_19 - .L_18)
.L_18:
        /*005c*/ 	.word	0x00000000
        /*0060*/ 	.short	0x0008
        /*0062*/ 	.short	0x002c
        /*0064*/ 	.byte	0x00, 0xf0, 0x11, 0x00


	//----- nvinfo : EIATTR_KPARAM_INFO
	.align		4
.L_19:
        /*0068*/ 	.byte	0x04, 0x17
        /*006a*/ 	.short	(.L_21 - .L_20)
.L_20:
        /*006c*/ 	.word	0x00000000
        /*0070*/ 	.short	0x0007
        /*0072*/ 	.short	0x0028
        /*0074*/ 	.byte	0x00, 0xf0, 0x11, 0x00


	//----- nvinfo : EIATTR_KPARAM_INFO
	.align		4
.L_21:
        /*0078*/ 	.byte	0x04, 0x17
        /*007a*/ 	.short	(.L_23 - .L_22)
.L_22:
        /*007c*/ 	.word	0x00000000
        /*0080*/ 	.short	0x0006
        /*0082*/ 	.short	0x0024
        /*0084*/ 	.byte	0x00, 0xf0, 0x11, 0x00


	//----- nvinfo : EIATTR_KPARAM_INFO
	.align		4
.L_23:
        /*0088*/ 	.byte	0x04, 0x17
        /*008a*/ 	.short	(.L_25 - .L_24)
.L_24:
        /*008c*/ 	.word	0x00000000
        /*0090*/ 	.short	0x0005
        /*0092*/ 	.short	0x0020
        /*0094*/ 	.byte	0x00, 0xf0, 0x11, 0x00


	//----- nvinfo : EIATTR_KPARAM_INFO
	.align		4
.L_25:
        /*0098*/ 	.byte	0x04, 0x17
        /*009a*/ 	.short	(.L_27 - .L_26)
.L_26:
        /*009c*/ 	.word	0x00000000
        /*00a0*/ 	.short	0x0004
        /*00a2*/ 	.short	0x001c
        /*00a4*/ 	.byte	0x00, 0xf0, 0x11, 0x00


	//----- nvinfo : EIATTR_KPARAM_INFO
	.align		4
.L_27:
        /*00a8*/ 	.byte	0x04, 0x17
        /*00aa*/ 	.short	(.L_29 - .L_28)
.L_28:
        /*00ac*/ 	.word	0x00000000
        /*00b0*/ 	.short	0x0003
        /*00b2*/ 	.short	0x0018
        /*00b4*/ 	.byte	0x00, 0xf0, 0x11, 0x00


	//----- nvinfo : EIATTR_KPARAM_INFO
	.align		4
.L_29:
        /*00b8*/ 	.byte	0x04, 0x17
        /*00ba*/ 	.short	(.L_31 - .L_30)
.L_30:
        /*00bc*/ 	.word	0x00000000
        /*00c0*/ 	.short	0x0002
        /*00c2*/ 	.short	0x0010
        /*00c4*/ 	.byte	0x00, 0xf4, 0x21, 0x00


	//----- nvinfo : EIATTR_KPARAM_INFO
	.align		4
.L_31:
        /*00c8*/ 	.byte	0x04, 0x17
        /*00ca*/ 	.short	(.L_33 - .L_32)
.L_32:
        /*00cc*/ 	.word	0x00000000
        /*00d0*/ 	.short	0x0001
        /*00d2*/ 	.short	0x0008
        /*00d4*/ 	.byte	0x00, 0xf4, 0x21, 0x00


	//----- nvinfo : EIATTR_KPARAM_INFO
	.align		4
.L_33:
        /*00d8*/ 	.byte	0x04, 0x17
        /*00da*/ 	.short	(.L_35 - .L_34)
.L_34:
        /*00dc*/ 	.word	0x00000000
        /*00e0*/ 	.short	0x0000
        /*00e2*/ 	.short	0x0000
        /*00e4*/ 	.byte	0x00, 0xf4, 0x21, 0x00


	//----- nvinfo : EIATTR_SPARSE_MMA_MASK
	.align		4
.L_35:
        /*00e8*/ 	.byte	0x03, 0x50
        /*00ea*/ 	.short	0x0000


	//----- nvinfo : EIATTR_MAXREG_COUNT
	.align		4
        /*00ec*/ 	.byte	0x03, 0x1b
        /*00ee*/ 	.short	0x00ff


	//----- nvinfo : EIATTR_NUM_BARRIERS
	.align		4
        /*00f0*/ 	.byte	0x02, 0x4c
        /*00f2*/ 	.byte	0x01
	.zero		1


	//----- nvinfo : EIATTR_VRC_CTA_INIT_COUNT
	.align		4
        /*00f4*/ 	.byte	0x02, 0x4a
	.zero		1
	.zero		1


	//----- nvinfo : EIATTR_EXIT_INSTR_OFFSETS
	.align		4
        /*00f8*/ 	.byte	0x04, 0x1c
        /*00fa*/ 	.short	(.L_37 - .L_36)


	//   ....[0]....
.L_36:
        /*00fc*/ 	.word	0x00003a40


	//   ....[1]....
        /*0100*/ 	.word	0x00003a70


	//----- nvinfo : EIATTR_REQNTID
	.align		4
.L_37:
        /*0104*/ 	.byte	0x04, 0x10
        /*0106*/ 	.short	(.L_39 - .L_38)
.L_38:
        /*0108*/ 	.word	0x00000080
        /*010c*/ 	.word	0x00000001
        /*0110*/ 	.word	0x00000001


	//----- nvinfo : EIATTR_CBANK_PARAM_SIZE
	.align		4
.L_39:
        /*0114*/ 	.byte	0x03, 0x19
        /*0116*/ 	.short	0x0050


	//----- nvinfo : EIATTR_PARAM_CBANK
	.align		4
        /*0118*/ 	.byte	0x04, 0x0a
        /*011a*/ 	.short	(.L_41 - .L_40)
	.align		4
.L_40:
        /*011c*/ 	.word	index@(.nv.constant0.matmul_kernel)
        /*0120*/ 	.short	0x0380
        /*0122*/ 	.short	0x0050


	//----- nvinfo : EIATTR_SW_WAR
	.align		4
.L_41:
        /*0124*/ 	.byte	0x04, 0x36
        /*0126*/ 	.short	(.L_43 - .L_42)
.L_42:
        /*0128*/ 	.word	0x00000008
.L_43:


//--------------------- .nv.compat                --------------------------
	.section	.nv.compat,"",@"SHT_CUDA_COMPAT_INFO"
	.align	4
        /*0000*/ 	.byte	0x02, 0x02, 0x02, 0x00, 0x02, 0x05, 0x05, 0x00, 0x02, 0x03, 0x00, 0x00, 0x02, 0x06, 0x01, 0x00


//--------------------- .nv.callgraph             --------------------------
	.section	.nv.callgraph,"",@"SHT_CUDA_CALLGRAPH"
	.align	4
	.sectionentsize	8
	.align		4
        /*0000*/ 	.word	0x00000000
	.align		4
        /*0004*/ 	.word	0xffffffff
	.align		4
        /*0008*/ 	.word	0x00000000
	.align		4
        /*000c*/ 	.word	0xfffffffe
	.align		4
        /*0010*/ 	.word	0x00000000
	.align		4
        /*0014*/ 	.word	0xfffffffd
	.align		4
        /*0018*/ 	.word	0x00000000
	.align		4
        /*001c*/ 	.word	0xfffffffc


//--------------------- .text.matmul_kernel       --------------------------
	.section	.text.matmul_kernel,"ax",@progbits
	.align	128
        .global         matmul_kernel
        .type           matmul_kernel,@function
        .size           matmul_kernel,(.L_x_3 - matmul_kernel)
        .other          matmul_kernel,@"STO_CUDA_ENTRY STV_DEFAULT"
matmul_kernel:
.text.matmul_kernel:
[----:B------:R-:W0:Y:S08]  /*0000*/  LDC R1, c[0x0][0x37c] ;  /* 0x0000df00ff017b82 */ /* 0x000e300000000800 */
[----:B------:R-:W1:Y:S01]  /*0010*/  LDC.64 R14, c[0x0][0x398] ;  /* 0x0000e600ff0e7b82 */ /* 0x000e620000000a00 */
[----:B------:R-:W2:Y:S01]  /*0020*/  S2R R5, SR_CTAID.X ;  /* 0x0000000000057919 */ /* 0x000ea20000002500 */
[----:B------:R-:W3:Y:S01]  /*0030*/  LDCU UR4, c[0x0][0x3a0] ;  /* 0x00007400ff0477ac */ /* 0x000ee20008000800 */
[----:B------:R-:W-:-:S02]  /*0040*/  CS2R R36, SRZ ;  /* 0x0000000000247805 */ /* 0x000fc4000001ff00 */
[----:B------:R-:W-:Y:S02]  /*0050*/  CS2R R38, SRZ ;  /* 0x0000000000267805 */ /* 0x000fe4000001ff00 */
[----:B------:R-:W-:Y:S02]  /*0060*/  CS2R R28, SRZ ;  /* 0x00000000001c7805 */ /* 0x000fe4000001ff00 */
[----:B------:R-:W-:Y:S01]  /*0070*/  CS2R R30, SRZ ;  /* 0x00000000001e7805 */ /* 0x000fe2000001ff00 */
[----:B------:R-:W-:Y:S01]  /*0080*/  UMOV UR5, 0x400 ;  /* 0x0000040000057882 */ /* 0x000fe20000000000 */
[----:B------:R-:W4:Y:S01]  /*0090*/  S2UR UR6, SR_CgaCtaId ;  /* 0x00000000000679c3 */ /* 0x000f220000008800 */
[----:B------:R-:W0:Y:S01]  /*00a0*/  LDCU.64 UR8, c[0x0][0x358] ;  /* 0x00006b00ff0877ac */ /* 0x000e220008000a00 */
[----:B---3--:R-:W-:Y:S01]  /*00b0*/  UIADD3 UR4, UPT, UPT, UR4, 0x3f, URZ ;  /* 0x0000003f04047890 */ /* 0x008fe2000fffe0ff */
[----:B-1----:R-:W-:-:S03]  /*00c0*/  VIADD R0, R15, 0x1f ;  /* 0x0000001f0f007836 */ /* 0x002fc60000000000 */
[----:B------:R-:W-:Y:S02]  /*00d0*/  UISETP.GE.AND UP0, UPT, UR4, 0x40, UPT ;  /* 0x000000400400788c */ /* 0x000fe4000bf06270 */
[----:B------:R-:W-:Y:S01]  /*00e0*/  SHF.R.S32.HI R3, RZ, 0x1f, R0 ;  /* 0x0000001fff037819 */ /* 0x000fe20000011400 */
[----:B----4-:R-:W-:-:S03]  /*00f0*/  ULEA UR5, UR6, UR5, 0x18 ;  /* 0x0000000506057291 */ /* 0x010fc6000f8ec0ff */
[----:B------:R-:W-:Y:S02]  /*0100*/  LEA.HI R3, R3, R0, RZ, 0x5 ;  /* 0x0000000003037211 */ /* 0x000fe400078f28ff */
[----:B--2---:R-:W-:Y:S02]  /*0110*/  IABS R8, R5 ;  /* 0x0000000500087213 */ /* 0x004fe40000000000 */
[----:B------:R-:W-:-:S05]  /*0120*/  SHF.R.S32.HI R3, RZ, 0x5, R3 ;  /* 0x00000005ff037819 */ /* 0x000fca0000011403 */
[----:B------:R-:W-:-:S05]  /*0130*/  IMAD.SHL.U32 R4, R3, 0x8, RZ ;  /* 0x0000000803047824 */ /* 0x000fca00078e00ff */
[-C--:B------:R-:W-:Y:S02]  /*0140*/  IABS R7, R4.reuse ;  /* 0x0000000400077213 */ /* 0x080fe40000000000 */
[----:B------:R-:W-:Y:S02]  /*0150*/  IABS R10, R4 ;  /* 0x00000004000a7213 */ /* 0x000fe40000000000 */
[----:B------:R-:W1:Y:S08]  /*0160*/  I2F.RP R0, R7 ;  /* 0x0000000700007306 */ /* 0x000e700000209400 */
[----:B-1----:R-:W1:Y:S02]  /*0170*/  MUFU.RCP R0, R0 ;  /* 0x0000000000007308 */ /* 0x002e640000001000 */
[----:B-1----:R-:W-:-:S02]  /*0180*/  VIADD R2, R0, 0xffffffe ;  /* 0x0ffffffe00027836 */ /* 0x002fc40000000000 */
[----:B------:R-:W-:-:S04]  /*0190*/  IMAD.MOV R0, RZ, RZ, -R10 ;  /* 0x000000ffff007224 */ /* 0x000fc800078e0a0a */
[----:B------:R1:W2:Y:S02]  /*01a0*/  F2I.FTZ.U32.TRUNC.NTZ R3, R2 ;  /* 0x0000000200037305 */ /* 0x0002a4000021f000 */
[----:B-1----:R-:W-:Y:S02]  /*01b0*/  IMAD.MOV.U32 R2, RZ, RZ, RZ ;  /* 0x000000ffff027224 */ /* 0x002fe400078e00ff */
[----:B--2---:R-:W-:-:S04]  /*01c0*/  IMAD.MOV R6, RZ, RZ, -R3 ;  /* 0x000000ffff067224 */ /* 0x004fc800078e0a03 */
[----:B------:R-:W-:Y:S02]  /*01d0*/  IMAD R9, R6, R7, RZ ;  /* 0x0000000706097224 */ /* 0x000fe400078e02ff */
[----:B------:R-:W-:Y:S02]  /*01e0*/  IMAD.MOV.U32 R6, RZ, RZ, R8 ;  /* 0x000000ffff067224 */ /* 0x000fe400078e0008 */
[----:B------:R-:W-:-:S06]  /*01f0*/  IMAD.HI.U32 R3, R3, R9, R2 ;  /* 0x0000000903037227 */ /* 0x000fcc00078e0002 */
[----:B------:R-:W-:-:S04]  /*0200*/  IMAD.HI.U32 R3, R3, R6, RZ ;  /* 0x0000000603037227 */ /* 0x000fc800078e00ff */
[----:B------:R-:W-:-:S05]  /*0210*/  IMAD R0, R3, R0, R6 ;  /* 0x0000000003007224 */ /* 0x000fca00078e0206 */
[----:B------:R-:W-:-:S13]  /*0220*/  ISETP.GT.U32.AND P1, PT, R7, R0, PT ;  /* 0x000000000700720c */ /* 0x000fda0003f24070 */
[----:B------:R-:W-:Y:S02]  /*0230*/  @!P1 IMAD.IADD R0, R0, 0x1, -R7 ;  /* 0x0000000100009824 */ /* 0x000fe400078e0a07 */
[----:B------:R-:W-:Y:S01]  /*0240*/  @!P1 VIADD R3, R3, 0x1 ;  /* 0x0000000103039836 */ /* 0x000fe20000000000 */
[----:B------:R-:W-:Y:S02]  /*0250*/  ISETP.NE.AND P1, PT, R4, RZ, PT ;  /* 0x000000ff0400720c */ /* 0x000fe40003f25270 */
[----:B------:R-:W-:Y:S02]  /*0260*/  ISETP.GE.U32.AND P0, PT, R0, R7, PT ;  /* 0x000000070000720c */ /* 0x000fe40003f06070 */
[----:B------:R-:W-:-:S04]  /*0270*/  LOP3.LUT R0, R5, R4, RZ, 0x3c, !PT ;  /* 0x0000000405007212 */ /* 0x000fc800078e3cff */
[----:B------:R-:W-:Y:S01]  /*0280*/  ISETP.GE.AND P2, PT, R0, RZ, PT ;  /* 0x000000ff0000720c */ /* 0x000fe20003f46270 */
[----:B------:R-:W-:-:S06]  /*0290*/  VIADD R0, R14, 0x1f ;  /* 0x0000001f0e007836 */ /* 0x000fcc0000000000 */
[----:B------:R-:W-:-:S04]  /*02a0*/  @P0 VIADD R3, R3, 0x1 ;  /* 0x0000000103030836 */ /* 0x000fc80000000000 */
[----:B------:R-:W-:Y:S01]  /*02b0*/  IMAD.MOV.U32 R2, RZ, RZ, R3 ;  /* 0x000000ffff027224 */ /* 0x000fe200078e0003 */
[----:B------:R-:W-:-:S03]  /*02c0*/  SHF.R.S32.HI R3, RZ, 0x1f, R0 ;  /* 0x0000001fff037819 */ /* 0x000fc60000011400 */
[----:B------:R-:W-:Y:S01]  /*02d0*/  @!P2 IMAD.MOV R2, RZ, RZ, -R2 ;  /* 0x000000ffff02a224 */ /* 0x000fe200078e0a02 */
[----:B------:R-:W-:Y:S02]  /*02e0*/  @!P1 LOP3.LUT R2, RZ, R4, RZ, 0x33, !PT ;  /* 0x00000004ff029212 */ /* 0x000fe400078e33ff */
[----:B------:R-:W-:-:S03]  /*02f0*/  LEA.HI R3, R3, R0, RZ, 0x5 ;  /* 0x0000000003037211 */ /* 0x000fc600078f28ff */
[----:B------:R-:W-:Y:S02]  /*0300*/  IMAD.SHL.U32 R8, R2, 0x8, RZ ;  /* 0x0000000802087824 */ /* 0x000fe400078e00ff */
[----:B------:R-:W-:-:S03]  /*0310*/  IMAD.MOV R2, RZ, RZ, -R2 ;  /* 0x000000ffff027224 */ /* 0x000fc600078e0a02 */
[----:B------:R-:W-:Y:S01]  /*0320*/  LEA.HI.SX32 R3, R3, -R8, 0x1b ;  /* 0x8000000803037211 */ /* 0x000fe200078fdaff */
[----:B------:R-:W-:Y:S02]  /*0330*/  IMAD R10, R4, R2, R5 ;  /* 0x00000002040a7224 */ /* 0x000fe400078e0205 */
[----:B------:R-:W-:Y:S01]  /*0340*/  IMAD.MOV.U32 R2, RZ, RZ, RZ ;  /* 0x000000ffff027224 */ /* 0x000fe200078e00ff */
[----:B------:R-:W-:-:S04]  /*0350*/  VIMNMX R11, PT, PT, R3, 0x8, PT ;  /* 0x00000008030b7848 */ /* 0x000fc80003fe0100 */
[-C--:B------:R-:W-:Y:S02]  /*0360*/  IABS R6, R11.reuse ;  /* 0x0000000b00067213 */ /* 0x080fe40000000000 */
[----:B------:R-:W-:Y:S02]  /*0370*/  IABS R4, R11 ;  /* 0x0000000b00047213 */ /* 0x000fe40000000000 */
[----:B------:R-:W1:Y:S08]  /*0380*/  I2F.RP R0, R6 ;  /* 0x0000000600007306 */ /* 0x000e700000209400 */
[----:B-1----:R-:W1:Y:S02]  /*0390*/  MUFU.RCP R0, R0 ;  /* 0x0000000000007308 */ /* 0x002e640000001000 */
[----:B-1----:R-:W-:-:S02]  /*03a0*/  VIADD R3, R0, 0xffffffe ;  /* 0x0ffffffe00037836 */ /* 0x002fc40000000000 */
[----:B------:R-:W1:Y:S04]  /*03b0*/  S2R R0, SR_TID.X ;  /* 0x0000000000007919 */ /* 0x000e680000002100 */
[----:B------:R-:W2:Y:S02]  /*03c0*/  F2I.FTZ.U32.TRUNC.NTZ R3, R3 ;  /* 0x0000000300037305 */ /* 0x000ea4000021f000 */
[----:B--2---:R-:W-:-:S04]  /*03d0*/  IMAD.MOV R7, RZ, RZ, -R3 ;  /* 0x000000ffff077224 */ /* 0x004fc800078e0a03 */
[----:B------:R-:W-:Y:S01]  /*03e0*/  IMAD.MOV.U32 R5, RZ, RZ, R7 ;  /* 0x000000ffff057224 */ /* 0x000fe200078e0007 */
[----:B------:R-:W-:-:S03]  /*03f0*/  IABS R7, R10 ;  /* 0x0000000a00077213 */ /* 0x000fc60000000000 */
[----:B------:R-:W-:-:S04]  /*0400*/  IMAD R5, R5, R6, RZ ;  /* 0x0000000605057224 */ /* 0x000fc800078e02ff */
[----:B------:R-:W-:Y:S01]  /*0410*/  IMAD.HI.U32 R2, R3, R5, R2 ;  /* 0x0000000503027227 */ /* 0x000fe200078e0002 */
[----:B-1----:R-:W-:Y:S01]  /*0420*/  SHF.R.U32.HI R78, RZ, 0x5, R0 ;  /* 0x00000005ff4e7819 */ /* 0x002fe20000011600 */
[----:B------:R-:W1:Y:S01]  /*0430*/  S2R R5, SR_TID.X ;  /* 0x0000000000057919 */ /* 0x000e620000002100 */
[----:B------:R-:W-:Y:S01]  /*0440*/  LEA.HI R76, R0, 0x1c, RZ, 0x1b ;  /* 0x0000001c004c7811 */ /* 0x000fe200078fd8ff */
[----:B------:R-:W-:Y:S01]  /*0450*/  IMAD.MOV R3, RZ, RZ, -R4 ;  /* 0x000000ffff037224 */ /* 0x000fe200078e0a04 */
[----:B------:R-:W-:Y:S01]  /*0460*/  SGXT.U32 R78, R78, 0x2 ;  /* 0x000000024e4e781a */ /* 0x000fe20000000000 */
[----:B------:R-:W-:-:S04]  /*0470*/  IMAD.HI.U32 R2, R2, R7, RZ ;  /* 0x0000000702027227 */ /* 0x000fc800078e00ff */
[----:B------:R-:W-:-:S05]  /*0480*/  IMAD R3, R2, R3, R7 ;  /* 0x0000000302037224 */ /* 0x000fca00078e0207 */
[----:B------:R-:W-:-:S13]  /*0490*/  ISETP.GT.U32.AND P1, PT, R6, R3, PT ;  /* 0x000000030600720c */ /* 0x000fda0003f24070 */
[----:B------:R-:W-:Y:S02]  /*04a0*/  @!P1 IMAD.IADD R3, R3, 0x1, -R6 ;  /* 0x0000000103039824 */ /* 0x000fe400078e0a06 */
[----:B------:R-:W-:Y:S01]  /*04b0*/  @!P1 VIADD R2, R2, 0x1 ;  /* 0x0000000102029836 */ /* 0x000fe20000000000 */
[----:B------:R-:W-:Y:S02]  /*04c0*/  ISETP.NE.AND P1, PT, R11, RZ, PT ;  /* 0x000000ff0b00720c */ /* 0x000fe40003f25270 */
[----:B------:R-:W-:Y:S02]  /*04d0*/  ISETP.GE.U32.AND P0, PT, R3, R6, PT ;  /* 0x000000060300720c */ /* 0x000fe40003f06070 */
[----:B------:R-:W-:Y:S02]  /*04e0*/  LOP3.LUT R3, R10, R11, RZ, 0x3c, !PT ;  /* 0x0000000b0a037212 */ /* 0x000fe400078e3cff */
[----:B-1----:R-:W-:Y:S02]  /*04f0*/  LOP3.LUT R7, R5, 0x1f, RZ, 0xc0, !PT ;  /* 0x0000001f05077812 */ /* 0x002fe400078ec0ff */
[----:B------:R-:W-:Y:S01]  /*0500*/  ISETP.GE.AND P2, PT, R3, RZ, PT ;  /* 0x000000ff0300720c */ /* 0x000fe20003f46270 */
[----:B------:R-:W-:Y:S01]  /*0510*/  IMAD.SHL.U32 R3, R0, 0x20, RZ ;  /* 0x0000002000037824 */ /* 0x000fe200078e00ff */
[----:B------:R-:W-:-:S04]  /*0520*/  LOP3.LUT R5, R5, 0x40, RZ, 0xc0, !PT ;  /* 0x0000004005057812 */ /* 0x000fc800078ec0ff */
[C---:B------:R-:W-:Y:S01]  /*0530*/  LOP3.LUT R4, R3.reuse, 0x300, RZ, 0xc0, !PT ;  /* 0x0000030003047812 */ /* 0x040fe200078ec0ff */
[----:B------:R-:W-:Y:S01]  /*0540*/  @P0 VIADD R2, R2, 0x1 ;  /* 0x0000000102020836 */ /* 0x000fe20000000000 */
[----:B------:R-:W-:Y:S02]  /*0550*/  LOP3.LUT R3, R3, 0x60, RZ, 0xc0, !PT ;  /* 0x0000006003037812 */ /* 0x000fe400078ec0ff */
[----:B------:R-:W-:Y:S01]  /*0560*/  ISETP.NE.U32.AND P0, PT, R5, RZ, PT ;  /* 0x000000ff0500720c */ /* 0x000fe20003f05070 */
[----:B------:R-:W-:Y:S01]  /*0570*/  IMAD.MOV.U32 R9, RZ, RZ, R2 ;  /* 0x000000ffff097224 */ /* 0x000fe200078e0002 */
[----:B------:R-:W-:Y:S01]  /*0580*/  SHF.R.U32.HI R6, RZ, 0x1, R5 ;  /* 0x00000001ff067819 */ /* 0x000fe20000011605 */
[----:B------:R-:W-:Y:S01]  /*0590*/  IMAD R7, R7, 0x4, R4 ;  /* 0x0000000407077824 */ /* 0x000fe200078e0204 */
[----:B------:R-:W-:Y:S01]  /*05a0*/  LOP3.LUT R3, R3, 0x1c, R0, 0xf8, !PT ;  /* 0x0000001c03037812 */ /* 0x000fe200078ef800 */
[----:B------:R-:W-:Y:S01]  /*05b0*/  @!P2 IMAD.MOV R9, RZ, RZ, -R9 ;  /* 0x000000ffff09a224 */ /* 0x000fe200078e0a09 */
[----:B------:R-:W-:-:S02]  /*05c0*/  @!P1 LOP3.LUT R9, RZ, R11, RZ, 0x33, !PT ;  /* 0x0000000bff099212 */ /* 0x000fc400078e33ff */
[----:B------:R-:W-:-:S03]  /*05d0*/  LOP3.LUT R5, R0, 0x1f, RZ, 0xc0, !PT ;  /* 0x0000001f00057812 */ /* 0x000fc600078ec0ff */
[----:B------:R-:W-:Y:S02]  /*05e0*/  IMAD.MOV R2, RZ, RZ, -R9 ;  /* 0x000000ffff027224 */ /* 0x000fe400078e0a09 */
[----:B------:R-:W-:Y:S02]  /*05f0*/  IMAD.SHL.U32 R9, R9, 0x20, RZ ;  /* 0x0000002009097824 */ /* 0x000fe400078e00ff */
[----:B------:R-:W-:-:S04]  /*0600*/  IMAD R2, R11, R2, R10 ;  /* 0x000000020b027224 */ /* 0x000fc800078e020a */
[----:B------:R-:W-:Y:S01]  /*0610*/  IMAD.IADD R4, R8, 0x1, R2 ;  /* 0x0000000108047824 */ /* 0x000fe200078e0202 */
[----:B------:R-:W-:Y:S02]  /*0620*/  SEL R2, RZ, 0x240, !P0 ;  /* 0x00000240ff027807 */ /* 0x000fe40004000000 */
[----:B------:R-:W-:Y:S01]  /*0630*/  LOP3.LUT R8, R0, 0x40, RZ, 0xc0, !PT ;  /* 0x0000004000087812 */ /* 0x000fe200078ec0ff */
[----:B------:R-:W-:Y:S01]  /*0640*/  IMAD R4, R4, 0x20, R5 ;  /* 0x0000002004047824 */ /* 0x000fe200078e0205 */
[----:B------:R-:W-:Y:S02]  /*0650*/  LOP3.LUT R2, R3, R2, RZ, 0x3c, !PT ;  /* 0x0000000203027212 */ /* 0x000fe400078e3cff */
[----:B------:R-:W-:Y:S01]  /*0660*/  LOP3.LUT R3, R7, R6, RZ, 0x3c, !PT ;  /* 0x0000000607037212 */ /* 0x000fe200078e3cff */
[----:B0-----:R-:W-:Y:S06]  /*0670*/  BRA.U !UP0, `(.L_x_0) ;  /* 0x0000002d08707547 */ /* 0x001fec000b800000 */
[----:B------:R-:W-:Y:S01]  /*0680*/  IABS R17, R14 ;  /* 0x0000000e00117213 */ /* 0x000fe20000000000 */
[----:B------:R-:W0:Y:S01]  /*0690*/  LDCU UR6, c[0x0][0x3b0] ;  /* 0x00007600ff0677ac */ /* 0x000e220008000800 */
[----:B------:R-:W-:Y:S02]  /*06a0*/  IABS R6, R15 ;  /* 0x0000000f00067213 */ /* 0x000fe40000000000 */
[----:B------:R-:W1:Y:S01]  /*06b0*/  I2F.RP R7, R17 ;  /* 0x0000001100077306 */ /* 0x000e620000209400 */
[----:B------:R-:W-:Y:S01]  /*06c0*/  ISETP.GE.AND P1, PT, R4, RZ, PT ;  /* 0x000000ff0400720c */ /* 0x000fe20003f26270 */
[----:B------:R-:W2:Y:S01]  /*06d0*/  LDCU.128 UR12, c[0x0][0x380] ;  /* 0x00007000ff0c77ac */ /* 0x000ea20008000c00 */
[C---:B------:R-:W-:Y:S02]  /*06e0*/  LOP3.LUT R45, R0.reuse, 0x3f, RZ, 0xc0, !PT ;  /* 0x0000003f002d7812 */ /* 0x040fe400078ec0ff */
[----:B------:R-:W-:Y:S01]  /*06f0*/  LEA.HI R74, R0, 0x3c, RZ, 0x1b ;  /* 0x0000003c004a7811 */ /* 0x000fe200078fd8ff */
[----:B------:R-:W3:Y:S01]  /*0700*/  LDCU UR7, c[0x0][0x3a4] ;  /* 0x00007480ff0777ac */ /* 0x000ee20008000800 */
[C---:B------:R-:W-:Y:S01]  /*0710*/  LOP3.LUT R40, R78.reuse, 0x38, RZ, 0xfc, !PT ;  /* 0x000000384e287812 */ /* 0x040fe200078efcff */
[----:B------:R-:W4:Y:S01]  /*0720*/  I2F.RP R5, R6 ;  /* 0x0000000600057306 */ /* 0x000f220000209400 */
[C---:B------:R-:W-:Y:S01]  /*0730*/  LOP3.LUT R42, R78.reuse, 0x34, RZ, 0xfc, !PT ;  /* 0x000000344e2a7812 */ /* 0x040fe200078efcff */
[----:B------:R-:W5:Y:S01]  /*0740*/  LDCU UR39, c[0x0][0x3ac] ;  /* 0x00007580ff2777ac */ /* 0x000f620008000800 */
[----:B------:R-:W-:-:S02]  /*0750*/  LOP3.LUT R44, R78, 0x30, RZ, 0xfc, !PT ;  /* 0x000000304e2c7812 */ /* 0x000fc400078efcff */
[C---:B------:R-:W-:Y:S01]  /*0760*/  LOP3.LUT R46, R78.reuse, 0x2c, RZ, 0xfc, !PT ;  /* 0x0000002c4e2e7812 */ /* 0x040fe200078efcff */
[----:B------:R-:W0:Y:S01]  /*0770*/  LDCU UR40, c[0x0][0x3a8] ;  /* 0x00007500ff2877ac */ /* 0x000e220008000800 */
[C---:B------:R-:W-:Y:S01]  /*0780*/  LOP3.LUT R48, R78.reuse, 0x28, RZ, 0xfc, !PT ;  /* 0x000000284e307812 */ /* 0x040fe200078efcff */
[----:B-1----:R-:W1:Y:S01]  /*0790*/  MUFU.RCP R7, R7 ;  /* 0x0000000700077308 */ /* 0x002e620000001000 */
[C---:B------:R-:W-:Y:S02]  /*07a0*/  LOP3.LUT R50, R78.reuse, 0x24, RZ, 0xfc, !PT ;  /* 0x000000244e327812 */ /* 0x040fe400078efcff */
[C---:B------:R-:W-:Y:S02]  /*07b0*/  LOP3.LUT R52, R78.reuse, 0x20, RZ, 0xfc, !PT ;  /* 0x000000204e347812 */ /* 0x040fe400078efcff */
[C---:B------:R-:W-:Y:S02]  /*07c0*/  LOP3.LUT R54, R78.reuse, 0x18, RZ, 0xfc, !PT ;  /* 0x000000184e367812 */ /* 0x040fe400078efcff */
[C---:B------:R-:W-:Y:S01]  /*07d0*/  LOP3.LUT R56, R78.reuse, 0x14, RZ, 0xfc, !PT ;  /* 0x000000144e387812 */ /* 0x040fe200078efcff */
[----:B----4-:R-:W4:Y:S01]  /*07e0*/  MUFU.RCP R5, R5 ;  /* 0x0000000500057308 */ /* 0x010f220000001000 */
[----:B------:R-:W-:-:S02]  /*07f0*/  LOP3.LUT R58, R78, 0x10, RZ, 0xfc, !PT ;  /* 0x000000104e3a7812 */ /* 0x000fc400078efcff */
[C---:B------:R-:W-:Y:S01]  /*0800*/  LOP3.LUT R60, R78.reuse, 0xc, RZ, 0xfc, !PT ;  /* 0x0000000c4e3c7812 */ /* 0x040fe200078efcff */
[----:B-----5:R-:W-:Y:S01]  /*0810*/  IMAD R45, R45, UR39, RZ ;  /* 0x000000272d2d7c24 */ /* 0x020fe2000f8e02ff */
[C---:B------:R-:W-:Y:S02]  /*0820*/  LOP3.LUT R62, R78.reuse, 0x8, RZ, 0xfc, !PT ;  /* 0x000000084e3e7812 */ /* 0x040fe400078efcff */
[----:B------:R-:W-:Y:S01]  /*0830*/  LOP3.LUT R64, R78, 0x4, RZ, 0xfc, !PT ;  /* 0x000000044e407812 */ /* 0x000fe200078efcff */
[----:B0-----:R-:W-:Y:S01]  /*0840*/  IMAD R74, R74, UR40, RZ ;  /* 0x000000284a4a7c24 */ /* 0x001fe2000f8e02ff */
[----:B------:R-:W-:Y:S01]  /*0850*/  USHF.L.U32 UR10, UR40, 0x6, URZ ;  /* 0x00000006280a7899 */ /* 0x000fe200080006ff */
[----:B-1----:R-:W-:Y:S01]  /*0860*/  VIADD R12, R7, 0xffffffe ;  /* 0x0ffffffe070c7836 */ /* 0x002fe20000000000 */
[----:B------:R-:W-:Y:S01]  /*0870*/  LEA.HI R7, R8, R9, RZ, 0x1a ;  /* 0x0000000908077211 */ /* 0x000fe200078fd0ff */
[----:B------:R-:W-:Y:S02]  /*0880*/  IMAD R40, R40, UR40, RZ ;  /* 0x0000002828287c24 */ /* 0x000fe4000f8e02ff */
[----:B------:R0:W1:Y:S01]  /*0890*/  F2I.FTZ.U32.TRUNC.NTZ R13, R12 ;  /* 0x0000000c000d7305 */ /* 0x000062000021f000 */
[----:B------:R-:W-:Y:S01]  /*08a0*/  IABS R39, R7 ;  /* 0x0000000700277213 */ /* 0x000fe20000000000 */
[----:B------:R-:W-:-:S02]  /*08b0*/  VIADD R18, R7, 0x1c ;  /* 0x0000001c07127836 */ /* 0x000fc40000000000 */
[----:B----4-:R-:W-:Y:S02]  /*08c0*/  VIADD R10, R5, 0xffffffe ;  /* 0x0ffffffe050a7836 */ /* 0x010fe40000000000 */
[----:B------:R-:W-:Y:S01]  /*08d0*/  VIADD R5, R7, 0x1e ;  /* 0x0000001e07057836 */ /* 0x000fe20000000000 */
[----:B------:R-:W-:Y:S01]  /*08e0*/  ISETP.GE.AND P6, PT, R18, RZ, PT ;  /* 0x000000ff1200720c */ /* 0x000fe20003fc6270 */
[----:B------:R4:W5:Y:S01]  /*08f0*/  F2I.FTZ.U32.TRUNC.NTZ R11, R10 ;  /* 0x0000000a000b7305 */ /* 0x000962000021f000 */
[----:B0-----:R-:W-:Y:S02]  /*0900*/  IMAD.MOV.U32 R12, RZ, RZ, RZ ;  /* 0x000000ffff0c7224 */ /* 0x001fe400078e00ff */
[----:B------:R-:W-:Y:S01]  /*0910*/  ISETP.GE.AND P3, PT, R5, RZ, PT ;  /* 0x000000ff0500720c */ /* 0x000fe20003f66270 */
[C---:B------:R-:W-:Y:S02]  /*0920*/  VIADD R20, R7.reuse, 0x12 ;  /* 0x0000001207147836 */ /* 0x040fe40000000000 */
[----:B------:R-:W-:-:S02]  /*0930*/  VIADD R22, R7, 0x10 ;  /* 0x0000001007167836 */ /* 0x000fc40000000000 */
[--C-:B-1----:R-:W-:Y:S01]  /*0940*/  IMAD.MOV R16, RZ, RZ, -R13.reuse ;  /* 0x000000ffff107224 */ /* 0x102fe200078e0a0d */
[----:B------:R-:W-:Y:S01]  /*0950*/  IABS R23, R20 ;  /* 0x0000001400177213 */ /* 0x000fe20000000000 */
[----:B----4-:R-:W-:Y:S01]  /*0960*/  IMAD.MOV.U32 R10, RZ, RZ, RZ ;  /* 0x000000ffff0a7224 */ /* 0x010fe200078e00ff */
[----:B------:R-:W-:Y:S01]  /*0970*/  IABS R25, R22 ;  /* 0x0000001600197213 */ /* 0x000fe20000000000 */
[----:B------:R-:W-:Y:S01]  /*0980*/  IMAD R19, R16, R17, RZ ;  /* 0x0000001110137224 */ /* 0x000fe200078e02ff */
[----:B------:R-:W-:Y:S01]  /*0990*/  IABS R16, R4 ;  /* 0x0000000400107213 */ /* 0x000fe20000000000 */
[----:B------:R-:W-:Y:S02]  /*09a0*/  VIADD R26, R7, 0xc ;  /* 0x0000000c071a7836 */ /* 0x000fe40000000000 */
[----:B------:R-:W-:Y:S01]  /*09b0*/  IMAD.HI.U32 R13, R13, R19, R12 ;  /* 0x000000130d0d7227 */ /* 0x000fe200078e000c */
[----:B------:R-:W-:Y:S02]  /*09c0*/  IABS R12, R5 ;  /* 0x00000005000c7213 */ /* 0x000fe40000000000 */
[----:B------:R-:W-:Y:S01]  /*09d0*/  IABS R29, R26 ;  /* 0x0000001a001d7213 */ /* 0x000fe20000000000 */
[----:B-----5:R-:W-:-:S02]  /*09e0*/  IMAD.MOV R19, RZ, RZ, -R11 ;  /* 0x000000ffff137224 */ /* 0x020fc400078e0a0b */
[----:B------:R-:W-:-:S04]  /*09f0*/  IMAD.HI.U32 R13, R13, R16, RZ ;  /* 0x000000100d0d7227 */ /* 0x000fc800078e00ff */
[----:B------:R-:W-:Y:S02]  /*0a00*/  IMAD.MOV R8, RZ, RZ, -R13 ;  /* 0x000000ffff087224 */ /* 0x000fe400078e0a0d */
[----:B------:R-:W-:Y:S02]  /*0a10*/  IMAD R13, R19, R6, RZ ;  /* 0x00000006130d7224 */ /* 0x000fe400078e02ff */
[----:B------:R-:W-:Y:S02]  /*0a20*/  IMAD R16, R17, R8, R16 ;  /* 0x0000000811107224 */ /* 0x000fe400078e0210 */
[----:B------:R-:W-:Y:S01]  /*0a30*/  IMAD.HI.U32 R8, R11, R13, R10 ;  /* 0x0000000d0b087227 */ /* 0x000fe200078e000a */
[----:B------:R-:W-:Y:S02]  /*0a40*/  IABS R13, R18 ;  /* 0x00000012000d7213 */ /* 0x000fe40000000000 */
[----:B------:R-:W-:Y:S01]  /*0a50*/  ISETP.GT.U32.AND P0, PT, R17, R16, PT ;  /* 0x000000101100720c */ /* 0x000fe20003f04070 */
[----:B------:R-:W-:-:S02]  /*0a60*/  IMAD.MOV.U32 R11, RZ, RZ, R12 ;  /* 0x000000ffff0b7224 */ /* 0x000fc400078e000c */
[----:B------:R-:W-:Y:S02]  /*0a70*/  VIADD R5, R7, 0x1a ;  /* 0x0000001a07057836 */ /* 0x000fe40000000000 */
[----:B------:R-:W-:-:S03]  /*0a80*/  IMAD.HI.U32 R10, R8, R11, RZ ;  /* 0x0000000b080a7227 */ /* 0x000fc600078e00ff */
[----:B------:R-:W-:Y:S01]  /*0a90*/  ISETP.GE.AND P5, PT, R5, RZ, PT ;  /* 0x000000ff0500720c */ /* 0x000fe20003fa6270 */
[----:B------:R-:W-:Y:S02]  /*0aa0*/  IMAD.MOV R10, RZ, RZ, -R10 ;  /* 0x000000ffff0a7224 */ /* 0x000fe400078e0a0a */
[----:B------:R-:W-:Y:S02]  /*0ab0*/  VIADD R24, R7, 0xe ;  /* 0x0000000e07187836 */ /* 0x000fe40000000000 */
[----:B------:R-:W-:Y:S02]  /*0ac0*/  @!P0 IMAD.IADD R16, R16, 0x1, -R17 ;  /* 0x0000000110108824 */ /* 0x000fe400078e0a11 */
[----:B------:R-:W-:Y:S01]  /*0ad0*/  IMAD R12, R6, R10, R11 ;  /* 0x0000000a060c7224 */ /* 0x000fe200078e020b */
[----:B------:R-:W-:Y:S01]  /*0ae0*/  IABS R11, R5 ;  /* 0x00000005000b7213 */ /* 0x000fe20000000000 */
[----:B------:R-:W-:Y:S01]  /*0af0*/  IMAD.HI.U32 R5, R8, R13, RZ ;  /* 0x0000000d08057227 */ /* 0x000fe200078e00ff */
[----:B------:R-:W-:-:S02]  /*0b00*/  ISETP.GT.U32.AND P4, PT, R17, R16, PT ;  /* 0x000000101100720c */ /* 0x000fc40003f84070 */
[C---:B------:R-:W-:Y:S01]  /*0b10*/  ISETP.GT.U32.AND P0, PT, R6.reuse, R12, PT ;  /* 0x0000000c0600720c */ /* 0x040fe20003f04070 */
[----:B------:R-:W-:Y:S01]  /*0b20*/  IMAD.MOV R5, RZ, RZ, -R5 ;  /* 0x000000ffff057224 */ /* 0x000fe200078e0a05 */
[----:B------:R-:W-:Y:S01]  /*0b30*/  IABS R27, R24 ;  /* 0x00000018001b7213 */ /* 0x000fe20000000000 */
[C---:B------:R-:W-:Y:S02]  /*0b40*/  VIADD R10, R7.reuse, 0x18 ;  /* 0x00000018070a7836 */ /* 0x040fe40000000000 */
[----:B------:R-:W-:Y:S02]  /*0b50*/  IMAD R13, R6, R5, R13 ;  /* 0x00000005060d7224 */ /* 0x000fe400078e020d */
[C---:B------:R-:W-:Y:S01]  /*0b60*/  VIADD R32, R7.reuse, 0x6 ;  /* 0x0000000607207836 */ /* 0x040fe20000000000 */
[----:B------:R-:W-:Y:S01]  /*0b70*/  ISETP.GE.AND P2, PT, R10, RZ, PT ;  /* 0x000000ff0a00720c */ /* 0x000fe20003f46270 */
[----:B------:R-:W-:Y:S01]  /*0b80*/  VIADD R28, R7, 0xa ;  /* 0x0000000a071c7836 */ /* 0x000fe20000000000 */
[----:B------:R-:W-:Y:S01]  /*0b90*/  IABS R19, R10 ;  /* 0x0000000a00137213 */ /* 0x000fe20000000000 */
[----:B------:R-:W-:Y:S01]  /*0ba0*/  @!P4 IMAD.IADD R16, R16, 0x1, -R17 ;  /* 0x000000011010c824 */ /* 0x000fe200078e0a11 */
[----:B------:R-:W-:Y:S01]  /*0bb0*/  ISETP.NE.AND P4, PT, R14, RZ, PT ;  /* 0x000000ff0e00720c */ /* 0x000fe20003f85270 */
[----:B------:R-:W-:Y:S01]  /*0bc0*/  @!P0 IMAD.IADD R12, R12, 0x1, -R6 ;  /* 0x000000010c0c8824 */ /* 0x000fe200078e0a06 */
[----:B------:R-:W-:Y:S01]  /*0bd0*/  IABS R35, R32 ;  /* 0x0000002000237213 */ /* 0x000fe20000000000 */
[----:B------:R-:W-:Y:S01]  /*0be0*/  IMAD.MOV.U32 R5, RZ, RZ, R16 ;  /* 0x000000ffff057224 */ /* 0x000fe200078e0010 */
[----:B------:R-:W-:Y:S01]  /*0bf0*/  IABS R31, R28 ;  /* 0x0000001c001f7213 */ /* 0x000fe20000000000 */
[----:B------:R-:W-:Y:S01]  /*0c00*/  IMAD.HI.U32 R10, R8, R11, RZ ;  /* 0x0000000b080a7227 */ /* 0x000fe200078e00ff */
[----:B------:R-:W-:-:S03]  /*0c10*/  ISETP.GT.U32.AND P0, PT, R6, R12, PT ;  /* 0x0000000c0600720c */ /* 0x000fc60003f04070 */
[----:B------:R-:W-:Y:S02]  /*0c20*/  @!P1 IMAD.MOV R5, RZ, RZ, -R5 ;  /* 0x000000ffff059224 */ /* 0x000fe400078e0a05 */
[----:B------:R-:W-:Y:S02]  /*0c30*/  IMAD.MOV R17, RZ, RZ, -R10 ;  /* 0x000000ffff117224 */ /* 0x000fe400078e0a0a */
[----:B------:R-:W-:Y:S01]  /*0c40*/  @!P4 LOP3.LUT R5, RZ, R14, RZ, 0x33, !PT ;  /* 0x0000000eff05c212 */ /* 0x000fe200078e33ff */
[----:B------:R-:W-:Y:S01]  /*0c50*/  IMAD.HI.U32 R10, R8, R19, RZ ;  /* 0x00000013080a7227 */ /* 0x000fe200078e00ff */
[----:B------:R-:W-:-:S03]  /*0c60*/  ISETP.GT.U32.AND P4, PT, R6, R13, PT ;  /* 0x0000000d0600720c */ /* 0x000fc60003f84070 */
[----:B------:R-:W-:Y:S02]  /*0c70*/  IMAD R11, R6, R17, R11 ;  /* 0x00000011060b7224 */ /* 0x000fe400078e020b */
[----:B------:R-:W-:Y:S02]  /*0c80*/  IMAD.MOV R10, RZ, RZ, -R10 ;  /* 0x000000ffff0a7224 */ /* 0x000fe400078e0a0a */
[--C-:B------:R-:W-:Y:S02]  /*0c90*/  @!P0 IMAD.IADD R12, R12, 0x1, -R6.reuse ;  /* 0x000000010c0c8824 */ /* 0x100fe400078e0a06 */
[----:B------:R-:W-:Y:S02]  /*0ca0*/  VIADD R16, R7, 0x16 ;  /* 0x0000001607107836 */ /* 0x000fe40000000000 */
[----:B------:R-:W-:Y:S02]  /*0cb0*/  IMAD R17, R6, R10, R19 ;  /* 0x0000000a06117224 */ /* 0x000fe400078e0213 */
[----:B------:R-:W-:Y:S01]  /*0cc0*/  @!P4 IMAD.IADD R13, R13, 0x1, -R6 ;  /* 0x000000010d0dc824 */ /* 0x000fe200078e0a06 */
[----:B------:R-:W-:Y:S01]  /*0cd0*/  ISETP.GE.AND P1, PT, R16, RZ, PT ;  /* 0x000000ff1000720c */ /* 0x000fe20003f26270 */
[----:B------:R-:W-:Y:S01]  /*0ce0*/  @!P3 IMAD.MOV R12, RZ, RZ, -R12 ;  /* 0x000000ffff0cb224 */ /* 0x000fe200078e0a0c */
[C---:B------:R-:W-:Y:S01]  /*0cf0*/  ISETP.GT.U32.AND P3, PT, R6.reuse, R11, PT ;  /* 0x0000000b0600720c */ /* 0x040fe20003f64070 */
[C---:B------:R-:W-:Y:S01]  /*0d00*/  VIADD R10, R7.reuse, 0x14 ;  /* 0x00000014070a7836 */ /* 0x040fe20000000000 */
[----:B------:R-:W-:Y:S01]  /*0d10*/  ISETP.GT.U32.AND P4, PT, R6, R13, PT ;  /* 0x0000000d0600720c */ /* 0x000fe20003f84070 */
[----:B------:R-:W-:Y:S01]  /*0d20*/  VIADD R30, R7, 0x8 ;  /* 0x00000008071e7836 */ /* 0x000fe20000000000 */
[----:B------:R-:W-:Y:S01]  /*0d30*/  IABS R16, R16 ;  /* 0x0000001000107213 */ /* 0x000fe20000000000 */
[----:B------:R-:W-:Y:S01]  /*0d40*/  IMAD.HI.U32 R18, R8, R35, RZ ;  /* 0x0000002308127227 */ /* 0x000fe200078e00ff */
[----:B------:R-:W-:-:S02]  /*0d50*/  ISETP.GE.AND P0, PT, R10, RZ, PT ;  /* 0x000000ff0a00720c */ /* 0x000fc40003f06270 */
[----:B------:R-:W-:Y:S01]  /*0d60*/  IABS R21, R10 ;  /* 0x0000000a00157213 */ /* 0x000fe20000000000 */
[----:B------:R-:W-:Y:S01]  /*0d70*/  IMAD.MOV.U32 R19, RZ, RZ, R16 ;  /* 0x000000ffff137224 */ /* 0x000fe200078e0010 */
[----:B------:R-:W-:Y:S01]  /*0d80*/  IABS R33, R30 ;  /* 0x0000001e00217213 */ /* 0x000fe20000000000 */
[----:B------:R-:W-:-:S04]  /*0d90*/  IMAD.HI.U32 R16, R8, R25, RZ ;  /* 0x0000001908107227 */ /* 0x000fc800078e00ff */
[--C-:B------:R-:W-:Y:S01]  /*0da0*/  @!P4 IMAD.IADD R13, R13, 0x1, -R6.reuse ;  /* 0x000000010d0dc824 */ /* 0x100fe200078e0a06 */
[----:B------:R-:W-:Y:S01]  /*0db0*/  ISETP.GT.U32.AND P4, PT, R6, R17, PT ;  /* 0x000000110600720c */ /* 0x000fe20003f84070 */
[----:B------:R-:W-:Y:S02]  /*0dc0*/  @!P3 IMAD.IADD R11, R11, 0x1, -R6 ;  /* 0x000000010b0bb824 */ /* 0x000fe400078e0a06 */
[----:B------:R-:W-:-:S03]  /*0dd0*/  IMAD.HI.U32 R10, R8, R19, RZ ;  /* 0x00000013080a7227 */ /* 0x000fc600078e00ff */
[----:B------:R-:W-:Y:S01]  /*0de0*/  ISETP.GT.U32.AND P3, PT, R6, R11, PT ;  /* 0x0000000b0600720c */ /* 0x000fe20003f64070 */
[----:B------:R-:W-:Y:S02]  /*0df0*/  IMAD.MOV R14, RZ, RZ, -R10 ;  /* 0x000000ffff0e7224 */ /* 0x000fe400078e0a0a */
[----:B------:R-:W-:-:S04]  /*0e00*/  IMAD.HI.U32 R10, R8, R21, RZ ;  /* 0x00000015080a7227 */ /* 0x000fc800078e00ff */
[----:B------:R-:W-:Y:S02]  /*0e10*/  @!P4 IMAD.IADD R17, R17, 0x1, -R6 ;  /* 0x000000011111c824 */ /* 0x000fe400078e0a06 */
[----:B------:R-:W-:Y:S02]  /*0e20*/  IMAD R19, R6, R14, R19 ;  /* 0x0000000e06137224 */ /* 0x000fe400078e0213 */
[----:B------:R-:W-:Y:S01]  /*0e30*/  IMAD.HI.U32 R14, R8, R23, RZ ;  /* 0x00000017080e7227 */ /* 0x000fe200078e00ff */
[----:B------:R-:W-:-:S03]  /*0e40*/  ISETP.GT.U32.AND P4, PT, R6, R17, PT ;  /* 0x000000110600720c */ /* 0x000fc60003f84070 */
[----:B------:R-:W-:Y:S02]  /*0e50*/  IMAD.MOV R10, RZ, RZ, -R10 ;  /* 0x000000ffff0a7224 */ /* 0x000fe400078e0a0a */
[----:B------:R-:W-:Y:S02]  /*0e60*/  IMAD.MOV R14, RZ, RZ, -R14 ;  /* 0x000000ffff0e7224 */ /* 0x000fe400078e0a0e */
[C---:B------:R-:W-:Y:S02]  /*0e70*/  IMAD R21, R6.reuse, R10, R21 ;  /* 0x0000000a06157224 */ /* 0x040fe400078e0215 */
[C---:B------:R-:W-:Y:S02]  /*0e80*/  IMAD R23, R6.reuse, R14, R23 ;  /* 0x0000000e06177224 */ /* 0x040fe400078e0217 */
[--C-:B------:R-:W-:Y:S01]  /*0e90*/  @!P3 IMAD.IADD R11, R11, 0x1, -R6.reuse ;  /* 0x000000010b0bb824 */ /* 0x100fe200078e0a06 */
[C---:B------:R-:W-:Y:S01]  /*0ea0*/  ISETP.GT.U32.AND P3, PT, R6.reuse, R21, PT ;  /* 0x000000150600720c */ /* 0x040fe20003f64070 */
[----:B------:R-:W-:Y:S01]  /*0eb0*/  @!P4 IMAD.IADD R17, R17, 0x1, -R6 ;  /* 0x000000011111c824 */ /* 0x000fe200078e0a06 */
[C---:B------:R-:W-:Y:S01]  /*0ec0*/  ISETP.GT.U32.AND P4, PT, R6.reuse, R23, PT ;  /* 0x000000170600720c */ /* 0x040fe20003f84070 */
[----:B------:R-:W-:Y:S01]  /*0ed0*/  @!P6 IMAD.MOV R13, RZ, RZ, -R13 ;  /* 0x000000ffff0de224 */ /* 0x000fe200078e0a0d */
[----:B------:R-:W-:Y:S01]  /*0ee0*/  ISETP.GT.U32.AND P6, PT, R6, R19, PT ;  /* 0x000000130600720c */ /* 0x000fe20003fc4070 */
[----:B------:R-:W-:-:S02]  /*0ef0*/  IMAD.MOV R16, RZ, RZ, -R16 ;  /* 0x000000ffff107224 */ /* 0x000fc400078e0a10 */
[----:B------:R-:W-:-:S04]  /*0f00*/  IMAD.HI.U32 R14, R8, R29, RZ ;  /* 0x0000001d080e7227 */ /* 0x000fc800078e00ff */
[C---:B------:R-:W-:Y:S02]  /*0f10*/  IMAD R25, R6.reuse, R16, R25 ;  /* 0x0000001006197224 */ /* 0x040fe400078e0219 */
[--C-:B------:R-:W-:Y:S02]  /*0f20*/  @!P3 IMAD.IADD R21, R21, 0x1, -R6.reuse ;  /* 0x000000011515b824 */ /* 0x100fe400078e0a06 */
[--C-:B------:R-:W-:Y:S02]  /*0f30*/  @!P4 IMAD.IADD R23, R23, 0x1, -R6.reuse ;  /* 0x000000011717c824 */ /* 0x100fe400078e0a06 */
[----:B------:R-:W-:Y:S01]  /*0f40*/  @!P6 IMAD.IADD R19, R19, 0x1, -R6 ;  /* 0x000000011313e824 */ /* 0x000fe200078e0a06 */
[C---:B------:R-:W-:Y:S01]  /*0f50*/  ISETP.GT.U32.AND P4, PT, R6.reuse, R21, PT ;  /* 0x000000150600720c */ /* 0x040fe20003f84070 */
[----:B------:R-:W-:Y:S01]  /*0f60*/  IMAD.MOV R14, RZ, RZ, -R14 ;  /* 0x000000ffff0e7224 */ /* 0x000fe200078e0a0e */
[----:B------:R-:W-:Y:S01]  /*0f70*/  ISETP.GT.U32.AND P6, PT, R6, R25, PT ;  /* 0x000000190600720c */ /* 0x000fe20003fc4070 */
[----:B------:R-:W-:Y:S01]  /*0f80*/  IMAD.HI.U32 R10, R8, R27, RZ ;  /* 0x0000001b080a7227 */ /* 0x000fe200078e00ff */
[----:B------:R-:W-:-:S03]  /*0f90*/  ISETP.GT.U32.AND P3, PT, R6, R19, PT ;  /* 0x000000130600720c */ /* 0x000fc60003f64070 */
[C---:B------:R-:W-:Y:S02]  /*0fa0*/  IMAD R29, R6.reuse, R14, R29 ;  /* 0x0000000e061d7224 */ /* 0x040fe400078e021d */
[----:B------:R-:W-:Y:S02]  /*0fb0*/  IMAD.MOV.U32 R14, RZ, RZ, R11 ;  /* 0x000000ffff0e7224 */ /* 0x000fe400078e000b */
[----:B------:R-:W-:Y:S02]  /*0fc0*/  IMAD.MOV R10, RZ, RZ, -R10 ;  /* 0x000000ffff0a7224 */ /* 0x000fe400078e0a0a */
[----:B------:R-:W-:Y:S01]  /*0fd0*/  @!P4 IMAD.IADD R21, R21, 0x1, -R6 ;  /* 0x000000011515c824 */ /* 0x000fe200078e0a06 */
[C---:B------:R-:W-:Y:S01]  /*0fe0*/  ISETP.GT.U32.AND P4, PT, R6.reuse, R29, PT ;  /* 0x0000001d0600720c */ /* 0x040fe20003f84070 */
[----:B------:R-:W-:Y:S01]  /*0ff0*/  @!P5 IMAD.MOV R14, RZ, RZ, -R14 ;  /* 0x000000ffff0ed224 */ /* 0x000fe200078e0a0e */
[C---:B------:R-:W-:Y:S01]  /*1000*/  ISETP.GT.U32.AND P5, PT, R6.reuse, R23, PT ;  /* 0x000000170600720c */ /* 0x040fe20003fa4070 */
[----:B------:R-:W-:-:S02]  /*1010*/  IMAD R27, R6, R10, R27 ;  /* 0x0000000a061b7224 */ /* 0x000fc400078e021b */
[----:B------:R-:W-:-:S04]  /*1020*/  IMAD.HI.U32 R10, R8, R31, RZ ;  /* 0x0000001f080a7227 */ /* 0x000fc800078e00ff */
[----:B------:R-:W-:Y:S02]  /*1030*/  @!P6 IMAD.IADD R25, R25, 0x1, -R6 ;  /* 0x000000011919e824 */ /* 0x000fe400078e0a06 */
[----:B------:R-:W-:Y:S02]  /*1040*/  IMAD.MOV R18, RZ, RZ, -R18 ;  /* 0x000000ffff127224 */ /* 0x000fe400078e0a12 */
[----:B------:R-:W-:Y:S01]  /*1050*/  IMAD.MOV R10, RZ, RZ, -R10 ;  /* 0x000000ffff0a7224 */ /* 0x000fe200078e0a0a */
[C---:B------:R-:W-:Y:S01]  /*1060*/  ISETP.GT.U32.AND P6, PT, R6.reuse, R25, PT ;  /* 0x000000190600720c */ /* 0x040fe20003fc4070 */
[----:B------:R-:W-:Y:S02]  /*1070*/  IMAD R35, R6, R18, R35 ;  /* 0x0000001206237224 */ /* 0x000fe400078e0223 */
[----:B------:R-:W-:-:S04]  /*1080*/  IMAD.HI.U32 R16, R8, R33, RZ ;  /* 0x0000002108107227 */ /* 0x000fc800078e00ff */
[C---:B------:R-:W-:Y:S02]  /*1090*/  IMAD R31, R6.reuse, R10, R31 ;  /* 0x0000000a061f7224 */ /* 0x040fe400078e021f */
[----:B------:R-:W-:Y:S01]  /*10a0*/  @!P4 IMAD.IADD R29, R29, 0x1, -R6 ;  /* 0x000000011d1dc824 */ /* 0x000fe200078e0a06 */
[C---:B------:R-:W-:Y:S01]  /*10b0*/  ISETP.GT.U32.AND P4, PT, R6.reuse, R35, PT ;  /* 0x000000230600720c */ /* 0x040fe20003f84070 */
[----:B------:R-:W-:Y:S02]  /*10c0*/  IMAD.MOV R16, RZ, RZ, -R16 ;  /* 0x000000ffff107224 */ /* 0x000fe400078e0a10 */
[--C-:B------:R-:W-:Y:S01]  /*10d0*/  @!P5 IMAD.IADD R23, R23, 0x1, -R6.reuse ;  /* 0x000000011717d824 */ /* 0x100fe200078e0a06 */
[C---:B------:R-:W-:Y:S01]  /*10e0*/  ISETP.GT.U32.AND P5, PT, R6.reuse, R31, PT ;  /* 0x0000001f0600720c */ /* 0x040fe20003fa4070 */
[----:B------:R-:W-:Y:S01]  /*10f0*/  @!P3 IMAD.IADD R19, R19, 0x1, -R6 ;  /* 0x000000011313b824 */ /* 0x000fe200078e0a06 */
[C---:B------:R-:W-:Y:S01]  /*1100*/  ISETP.GT.U32.AND P3, PT, R6.reuse, R27, PT ;  /* 0x0000001b0600720c */ /* 0x040fe20003f64070 */
[----:B------:R-:W-:-:S02]  /*1110*/  IMAD R33, R6, R16, R33 ;  /* 0x0000001006217224 */ /* 0x000fc400078e0221 */
[C---:B------:R-:W-:Y:S02]  /*1120*/  VIADD R16, R7.reuse, 0x4 ;  /* 0x0000000407107836 */ /* 0x040fe40000000000 */
[----:B------:R-:W-:Y:S02]  /*1130*/  VIADD R18, R7, 0x2 ;  /* 0x0000000207127836 */ /* 0x000fe40000000000 */
[--C-:B------:R-:W-:Y:S01]  /*1140*/  @!P6 IMAD.IADD R25, R25, 0x1, -R6.reuse ;  /* 0x000000011919e824 */ /* 0x100fe200078e0a06 */
[----:B------:R-:W-:Y:S01]  /*1150*/  ISETP.GT.U32.AND P6, PT, R6, R33, PT ;  /* 0x000000210600720c */ /* 0x000fe20003fc4070 */
[--C-:B------:R-:W-:Y:S01]  /*1160*/  @!P4 IMAD.IADD R35, R35, 0x1, -R6.reuse ;  /* 0x000000012323c824 */ /* 0x100fe200078e0a06 */
[----:B------:R-:W-:Y:S01]  /*1170*/  IABS R11, R16 ;  /* 0x00000010000b7213 */ /* 0x000fe20000000000 */
[--C-:B------:R-:W-:Y:S01]  /*1180*/  @!P5 IMAD.IADD R31, R31, 0x1, -R6.reuse ;  /* 0x000000011f1fd824 */ /* 0x100fe200078e0a06 */
[----:B------:R-:W-:Y:S01]  /*1190*/  IABS R37, R18 ;  /* 0x0000001200257213 */ /* 0x000fe20000000000 */
[----:B------:R-:W-:Y:S01]  /*11a0*/  @!P3 IMAD.IADD R27, R27, 0x1, -R6 ;  /* 0x000000011b1bb824 */ /* 0x000fe200078e0a06 */
[----:B------:R-:W-:Y:S01]  /*11b0*/  ISETP.GE.AND P3, PT, R7, RZ, PT ;  /* 0x000000ff0700720c */ /* 0x000fe20003f66270 */
[----:B------:R-:W-:Y:S01]  /*11c0*/  IMAD.HI.U32 R7, R8, R11, RZ ;  /* 0x0000000b08077227 */ /* 0x000fe200078e00ff */
[----:B------:R-:W-:-:S02]  /*11d0*/  ISETP.GT.U32.AND P4, PT, R6, R35, PT ;  /* 0x000000230600720c */ /* 0x000fc40003f84070 */
[----:B------:R-:W-:Y:S01]  /*11e0*/  ISETP.GE.AND P5, PT, R20, RZ, PT ;  /* 0x000000ff1400720c */ /* 0x000fe20003fa6270 */
[----:B------:R-:W-:-:S04]  /*11f0*/  IMAD.HI.U32 R10, R8, R37, RZ ;  /* 0x00000025080a7227 */ /* 0x000fc800078e00ff */
[----:B------:R-:W-:Y:S01]  /*1200*/  @!P0 IMAD.MOV R21, RZ, RZ, -R21 ;  /* 0x000000ffff158224 */ /* 0x000fe200078e0a15 */
[----:B------:R-:W-:Y:S01]  /*1210*/  ISETP.GT.U32.AND P0, PT, R6, R31, PT ;  /* 0x0000001f0600720c */ /* 0x000fe20003f04070 */
[----:B------:R-:W-:-:S04]  /*1220*/  IMAD.HI.U32 R8, R8, R39, RZ ;  /* 0x0000002708087227 */ /* 0x000fc800078e00ff */
[----:B------:R-:W-:Y:S01]  /*1230*/  @!P6 IMAD.IADD R33, R33, 0x1, -R6 ;  /* 0x000000012121e824 */ /* 0x000fe200078e0a06 */
[----:B------:R-:W-:Y:S01]  /*1240*/  ISETP.GE.AND P6, PT, R22, RZ, PT ;  /* 0x000000ff1600720c */ /* 0x000fe20003fc6270 */
[----:B------:R-:W-:Y:S02]  /*1250*/  IMAD.MOV R8, RZ, RZ, -R8 ;  /* 0x000000ffff087224 */ /* 0x000fe400078e0a08 */
[----:B------:R-:W-:Y:S02]  /*1260*/  IMAD.MOV R10, RZ, RZ, -R10 ;  /* 0x000000ffff0a7224 */ /* 0x000fe400078e0a0a */
[----:B------:R-:W-:Y:S01]  /*1270*/  @!P2 IMAD.MOV R17, RZ, RZ, -R17 ;  /* 0x000000ffff11a224 */ /* 0x000fe200078e0a11 */
[C---:B------:R-:W-:Y:S01]  /*1280*/  ISETP.GT.U32.AND P2, PT, R6.reuse, R27, PT ;  /* 0x0000001b0600720c */ /* 0x040fe20003f44070 */
[----:B------:R-:W-:Y:S02]  /*1290*/  IMAD R39, R6, R8, R39 ;  /* 0x0000000806277224 */ /* 0x000fe400078e0227 */
[----:B------:R-:W-:-:S02]  /*12a0*/  IMAD.MOV R7, RZ, RZ, -R7 ;  /* 0x000000ffff077224 */ /* 0x000fc400078e0a07 */
[C---:B------:R-:W-:Y:S02]  /*12b0*/  IMAD R37, R6.reuse, R10, R37 ;  /* 0x0000000a06257224 */ /* 0x040fe400078e0225 */
[--C-:B------:R-:W-:Y:S01]  /*12c0*/  @!P4 IMAD.IADD R35, R35, 0x1, -R6.reuse ;  /* 0x000000012323c824 */ /* 0x100fe200078e0a06 */
[C---:B------:R-:W-:Y:S01]  /*12d0*/  ISETP.GT.U32.AND P4, PT, R6.reuse, R39, PT ;  /* 0x000000270600720c */ /* 0x040fe20003f84070 */
[C---:B------:R-:W-:Y:S02]  /*12e0*/  IMAD R7, R6.reuse, R7, R11 ;  /* 0x0000000706077224 */ /* 0x040fe400078e020b */
[--C-:B------:R-:W-:Y:S01]  /*12f0*/  @!P0 IMAD.IADD R31, R31, 0x1, -R6.reuse ;  /* 0x000000011f1f8824 */ /* 0x100fe200078e0a06 */
[C---:B------:R-:W-:Y:S01]  /*1300*/  ISETP.GT.U32.AND P0, PT, R6.reuse, R37, PT ;  /* 0x000000250600720c */ /* 0x040fe20003f04070 */
[----:B------:R-:W-:Y:S01]  /*1310*/  @!P6 IMAD.MOV R25, RZ, RZ, -R25 ;  /* 0x000000ffff19e224 */ /* 0x000fe200078e0a19 */
[C---:B------:R-:W-:Y:S01]  /*1320*/  ISETP.GT.U32.AND P6, PT, R6.reuse, R7, PT ;  /* 0x000000070600720c */ /* 0x040fe20003fc4070 */
[----:B------:R-:W-:Y:S01]  /*1330*/  @!P1 IMAD.MOV R19, RZ, RZ, -R19 ;  /* 0x000000ffff139224 */ /* 0x000fe200078e0a13 */
[----:B------:R-:W-:Y:S01]  /*1340*/  ISETP.GT.U32.AND P1, PT, R6, R29, PT ;  /* 0x0000001d0600720c */ /* 0x000fe20003f24070 */
[--C-:B------:R-:W-:Y:S01]  /*1350*/  @!P2 IMAD.IADD R27, R27, 0x1, -R6.reuse ;  /* 0x000000011b1ba824 */ /* 0x100fe200078e0a06 */
[----:B------:R-:W-:Y:S01]  /*1360*/  ISETP.GE.AND P2, PT, R24, RZ, PT ;  /* 0x000000ff1800720c */ /* 0x000fe20003f46270 */
[----:B------:R-:W-:Y:S01]  /*1370*/  @!P5 IMAD.MOV R23, RZ, RZ, -R23 ;  /* 0x000000ffff17d224 */ /* 0x000fe200078e0a17 */
[----:B------:R-:W-:Y:S01]  /*1380*/  ISETP.GT.U32.AND P5, PT, R6, R33, PT ;  /* 0x000000210600720c */ /* 0x000fe20003fa4070 */
[----:B------:R-:W-:-:S02]  /*1390*/  @!P4 IMAD.IADD R39, R39, 0x1, -R6 ;  /* 0x000000012727c824 */ /* 0x000fc400078e0a06 */
[----:B------:R-:W-:Y:S02]  /*13a0*/  IMAD.SHL.U32 R8, R0, 0x40, RZ ;  /* 0x0000004000087824 */ /* 0x000fe400078e00ff */
[--C-:B------:R-:W-:Y:S01]  /*13b0*/  @!P0 IMAD.IADD R37, R37, 0x1, -R6.reuse ;  /* 0x0000000125258824 */ /* 0x100fe200078e0a06 */
[----:B------:R-:W-:Y:S01]  /*13c0*/  ISETP.GT.U32.AND P4, PT, R6, R39, PT ;  /* 0x000000270600720c */ /* 0x000fe20003f84070 */
[--C-:B------:R-:W-:Y:S01]  /*13d0*/  @!P6 IMAD.IADD R7, R7, 0x1, -R6.reuse ;  /* 0x000000010707e824 */ /* 0x100fe200078e0a06 */
[----:B------:R-:W-:Y:S01]  /*13e0*/  ISETP.GE.AND P6, PT, R30, RZ, PT ;  /* 0x000000ff1e00720c */ /* 0x000fe20003fc6270 */
[--C-:B------:R-:W-:Y:S01]  /*13f0*/  @!P1 IMAD.IADD R29, R29, 0x1, -R6.reuse ;  /* 0x000000011d1d9824 */ /* 0x100fe200078e0a06 */
[----:B------:R-:W-:Y:S01]  /*1400*/  ISETP.GT.U32.AND P0, PT, R6, R37, PT ;  /* 0x000000250600720c */ /* 0x000fe20003f04070 */
[----:B------:R-:W-:Y:S01]  /*1410*/  @!P2 IMAD.MOV R27, RZ, RZ, -R27 ;  /* 0x000000ffff1ba224 */ /* 0x000fe200078e0a1b */
[----:B------:R-:W-:Y:S01]  /*1420*/  ISETP.GE.AND P1, PT, R26, RZ, PT ;  /* 0x000000ff1a00720c */ /* 0x000fe20003f26270 */
[--C-:B------:R-:W-:Y:S01]  /*1430*/  @!P5 IMAD.IADD R33, R33, 0x1, -R6.reuse ;  /* 0x000000012121d824 */ /* 0x100fe200078e0a06 */
[----:B------:R-:W-:Y:S01]  /*1440*/  ISETP.GT.U32.AND P2, PT, R6, R7, PT ;  /* 0x000000070600720c */ /* 0x000fe20003f44070 */
[----:B------:R-:W-:Y:S01]  /*1450*/  IMAD.SHL.U32 R11, R0, 0x8, RZ ;  /* 0x00000008000b7824 */ /* 0x000fe200078e00ff */
[----:B------:R-:W-:Y:S01]  /*1460*/  ISETP.GE.AND P5, PT, R28, RZ, PT ;  /* 0x000000ff1c00720c */ /* 0x000fe20003fa6270 */
[----:B------:R-:W-:Y:S01]  /*1470*/  IMAD.SHL.U32 R10, R0, 0x2, RZ ;  /* 0x00000002000a7824 */ /* 0x000fe200078e00ff */
[----:B------:R-:W-:Y:S01]  /*1480*/  LOP3.LUT R8, R8, 0x1c0, RZ, 0xc0, !PT ;  /* 0x000001c008087812 */ /* 0x000fe200078ec0ff */
[--C-:B------:R-:W-:Y:S01]  /*1490*/  @!P4 IMAD.IADD R39, R39, 0x1, -R6.reuse ;  /* 0x000000012727c824 */ /* 0x100fe200078e0a06 */
[----:B------:R-:W-:Y:S01]  /*14a0*/  ISETP.NE.AND P4, PT, R15, RZ, PT ;  /* 0x000000ff0f00720c */ /* 0x000fe20003f85270 */
[----:B------:R-:W-:Y:S01]  /*14b0*/  @!P6 IMAD.MOV R33, RZ, RZ, -R33 ;  /* 0x000000ffff21e224 */ /* 0x000fe200078e0a21 */
[----:B------:R-:W-:Y:S01]  /*14c0*/  LOP3.LUT R15, RZ, R15, RZ, 0x33, !PT ;  /* 0x0000000fff0f7212 */ /* 0x000fe200078e33ff */
[--C-:B------:R-:W-:Y:S01]  /*14d0*/  @!P0 IMAD.IADD R37, R37, 0x1, -R6.reuse ;  /* 0x0000000125258824 */ /* 0x100fe200078e0a06 */
[----:B------:R-:W-:Y:S01]  /*14e0*/  ISETP.GE.AND P0, PT, R18, RZ, PT ;  /* 0x000000ff1200720c */ /* 0x000fe20003f06270 */
[----:B------:R-:W-:Y:S01]  /*14f0*/  @!P1 IMAD.MOV R29, RZ, RZ, -R29 ;  /* 0x000000ffff1d9224 */ /* 0x000fe200078e0a1d */
[----:B------:R-:W-:Y:S01]  /*1500*/  ISETP.GE.AND P1, PT, R32, RZ, PT ;  /* 0x000000ff2000720c */ /* 0x000fe20003f26270 */
[----:B------:R-:W-:Y:S01]  /*1510*/  @!P2 IMAD.IADD R7, R7, 0x1, -R6 ;  /* 0x000000010707a824 */ /* 0x000fe200078e0a06 */
[----:B------:R-:W-:Y:S01]  /*1520*/  ISETP.GE.AND P2, PT, R16, RZ, PT ;  /* 0x000000ff1000720c */ /* 0x000fe20003f46270 */
[----:B------:R-:W-:Y:S01]  /*1530*/  IMAD.SHL.U32 R16, R0, 0x10, RZ ;  /* 0x0000001000107824 */ /* 0x000fe200078e00ff */
[C---:B------:R-:W-:Y:S01]  /*1540*/  SEL R12, R15.reuse, R12, !P4 ;  /* 0x0000000c0f0c7207 */ /* 0x040fe20006000000 */
[----:B------:R-:W-:Y:S01]  /*1550*/  @!P5 IMAD.MOV R31, RZ, RZ, -R31 ;  /* 0x000000ffff1fd224 */ /* 0x000fe200078e0a1f */
[C---:B------:R-:W-:Y:S01]  /*1560*/  SEL R13, R15.reuse, R13, !P4 ;  /* 0x0000000d0f0d7207 */ /* 0x040fe20006000000 */
[----:B------:R-:W-:Y:S01]  /*1570*/  @!P3 IMAD.MOV R39, RZ, RZ, -R39 ;  /* 0x000000ffff27b224 */ /* 0x000fe200078e0a27 */
[----:B------:R-:W-:Y:S01]  /*1580*/  LOP3.LUT R11, R8, 0x30, R11, 0xf8, !PT ;  /* 0x00000030080b7812 */ /* 0x000fe200078ef80b */
[----:B------:R-:W-:Y:S01]  /*1590*/  IMAD R12, R12, UR6, RZ ;  /* 0x000000060c0c7c24 */ /* 0x000fe2000f8e02ff */
[----:B------:R-:W-:Y:S01]  /*15a0*/  SEL R21, R15, R21, !P4 ;  /* 0x000000150f157207 */ /* 0x000fe20006000000 */
[----:B------:R-:W-:Y:S01]  /*15b0*/  @!P0 IMAD.MOV R37, RZ, RZ, -R37 ;  /* 0x000000ffff258224 */ /* 0x000fe200078e0a25 */
[----:B------:R-:W-:Y:S01]  /*15c0*/  LOP3.LUT R8, R0, 0x3, RZ, 0xc0, !PT ;  /* 0x0000000300087812 */ /* 0x000fe200078ec0ff */
[----:B------:R-:W-:Y:S01]  /*15d0*/  IMAD R13, R13, UR6, RZ ;  /* 0x000000060d0d7c24 */ /* 0x000fe2000f8e02ff */
[----:B--2---:R-:W-:Y:S01]  /*15e0*/  IADD3 R6, P0, PT, R12, UR14, RZ ;  /* 0x0000000e0c067c10 */ /* 0x004fe2000ff1e0ff */
[----:B------:R-:W-:Y:S01]  /*15f0*/  @!P1 IMAD.MOV R35, RZ, RZ, -R35 ;  /* 0x000000ffff239224 */ /* 0x000fe200078e0a23 */
[C---:B------:R-:W-:Y:S01]  /*1600*/  SEL R19, R15.reuse, R19, !P4 ;  /* 0x000000130f137207 */ /* 0x040fe20006000000 */
[----:B------:R-:W-:Y:S01]  /*1610*/  @!P2 IMAD.MOV R7, RZ, RZ, -R7 ;  /* 0x000000ffff07a224 */ /* 0x000fe200078e0a07 */
[----:B------:R-:W-:Y:S01]  /*1620*/  SEL R17, R15, R17, !P4 ;  /* 0x000000110f117207 */ /* 0x000fe20006000000 */
[----:B------:R-:W-:Y:S01]  /*1630*/  IMAD R21, R21, UR6, RZ ;  /* 0x0000000615157c24 */ /* 0x000fe2000f8e02ff */
[----:B------:R-:W-:Y:S01]  /*1640*/  R2UR UR37, R6 ;  /* 0x00000000062572ca */ /* 0x000fe200000e0000 */
[----:B------:R-:W-:Y:S01]  /*1650*/  IMAD R19, R19, UR6, RZ ;  /* 0x0000000613137c24 */ /* 0x000fe2000f8e02ff */
[----:B------:R-:W-:Y:S01]  /*1660*/  LOP3.LUT R41, R11, 0x30, R10, 0x78, !PT ;  /* 0x000000300b297812 */ /* 0x000fe200078e780a */
[----:B------:R-:W-:Y:S01]  /*1670*/  IMAD R11, R8, 0x88, RZ ;  /* 0x00000088080b7824 */ /* 0x000fe200078e02ff */
[----:B------:R-:W-:Y:S01]  /*1680*/  IADD3 R6, P6, PT, R13, UR14, RZ ;  /* 0x0000000e0d067c10 */ /* 0x000fe2000ffde0ff */
[----:B------:R-:W-:Y:S01]  /*1690*/  IMAD R17, R17, UR6, RZ ;  /* 0x0000000611117c24 */ /* 0x000fe2000f8e02ff */
[----:B------:R-:W-:Y:S01]  /*16a0*/  SHF.R.U32.HI R10, RZ, 0x2, R0 ;  /* 0x00000002ff0a7819 */ /* 0x000fe20000011600 */
[----:B------:R-:W-:Y:S01]  /*16b0*/  IMAD R42, R42, UR40, RZ ;  /* 0x000000282a2a7c24 */ /* 0x000fe2000f8e02ff */
[----:B------:R-:W-:Y:S01]  /*16c0*/  LOP3.LUT R16, R16, 0x200, RZ, 0xc0, !PT ;  /* 0x0000020010107812 */ /* 0x000fe200078ec0ff */
[----:B------:R-:W-:Y:S01]  /*16d0*/  IMAD R44, R44, UR40, RZ ;  /* 0x000000282c2c7c24 */ /* 0x000fe2000f8e02ff */
[C---:B------:R-:W-:Y:S01]  /*16e0*/  SEL R14, R15.reuse, R14, !P4 ;  /* 0x0000000e0f0e7207 */ /* 0x040fe20006000000 */
        /* <DEDUP_REMOVED lines=11> */
[----:B------:R-:W-:Y:S01]  /*17a0*/  SEL R33, R15, R33, !P4 ;  /* 0x000000210f217207 */ /* 0x000fe20006000000 */
[----:B------:R-:W-:Y:S01]  /*17b0*/  IMAD R29, R29, UR6, RZ ;  /* 0x000000061d1d7c24 */ /* 0x000fe2000f8e02ff */
[----:B------:R-:W-:Y:S01]  /*17c0*/  SEL R35, R15, R35, !P4 ;  /* 0x000000230f237207 */ /* 0x000fe20006000000 */
[----:B------:R-:W-:Y:S01]  /*17d0*/  IMAD R31, R31, UR6, RZ ;  /* 0x000000061f1f7c24 */ /* 0x000fe2000f8e02ff */
[----:B------:R-:W-:Y:S01]  /*17e0*/  SEL R7, R15, R7, !P4 ;  /* 0x000000070f077207 */ /* 0x000fe20006000000 */
[----:B------:R-:W-:Y:S01]  /*17f0*/  IMAD R33, R33, UR6, RZ ;  /* 0x0000000621217c24 */ /* 0x000fe2000f8e02ff */
[----:B------:R-:W-:Y:S01]  /*1800*/  SEL R37, R15, R37, !P4 ;  /* 0x000000250f257207 */ /* 0x000fe20006000000 */
[----:B------:R-:W-:Y:S01]  /*1810*/  IMAD R35, R35, UR6, RZ ;  /* 0x0000000623237c24 */ /* 0x000fe2000f8e02ff */
[----:B------:R-:W-:-:S02]  /*1820*/  SEL R15, R15, R39, !P4 ;  /* 0x000000270f0f7207 */ /* 0x000fc40006000000 */
[----:B------:R-:W-:Y:S02]  /*1830*/  CS2R R38, SRZ ;  /* 0x0000000000267805 */ /* 0x000fe4000001ff00 */
[----:B------:R-:W-:Y:S01]  /*1840*/  R2UR UR35, R6 ;  /* 0x00000000062372ca */ /* 0x000fe200000e0000 */
[----:B------:R-:W-:Y:S01]  /*1850*/  IMAD R37, R37, UR6, RZ ;  /* 0x0000000625257c24 */ /* 0x000fe2000f8e02ff */
[----:B------:R-:W-:Y:S01]  /*1860*/  IADD3 R6, P4, PT, R21, UR14, RZ ;  /* 0x0000000e15067c10 */ /* 0x000fe2000ff9e0ff */
[----:B------:R-:W-:Y:S01]  /*1870*/  IMAD R15, R15, UR6, RZ ;  /* 0x000000060f0f7c24 */ /* 0x000fe2000f8e02ff */
[----:B------:R-:W-:Y:S01]  /*1880*/  LOP3.LUT R10, R11, 0x17, R10, 0x78, !PT ;  /* 0x000000170b0a7812 */ /* 0x000fe200078e780a */
[----:B------:R-:W-:Y:S01]  /*1890*/  IMAD R56, R56, UR40, RZ ;  /* 0x0000002838387c24 */ /* 0x000fe2000f8e02ff */
[----:B------:R-:W-:Y:S01]  /*18a0*/  IADD3 R11, PT, PT, R41, UR5, R16 ;  /* 0x00000005290b7c10 */ /* 0x000fe2000fffe010 */
[----:B------:R-:W-:Y:S01]  /*18b0*/  IMAD R58, R58, UR40, RZ ;  /* 0x000000283a3a7c24 */ /* 0x000fe2000f8e02ff */
[----:B------:R-:W-:Y:S01]  /*18c0*/  IADD3 R8, P3, PT, R19, UR14, RZ ;  /* 0x0000000e13087c10 */ /* 0x000fe2000ff7e0ff */
[----:B------:R-:W-:Y:S01]  /*18d0*/  IMAD R60, R60, UR40, RZ ;  /* 0x000000283c3c7c24 */ /* 0x000fe2000f8e02ff */
[----:B------:R-:W-:Y:S01]  /*18e0*/  IADD3 R16, P2, PT, R17, UR14, RZ ;  /* 0x0000000e11107c10 */ /* 0x000fe2000ff5e0ff */
[----:B------:R-:W-:Y:S01]  /*18f0*/  IMAD R62, R62, UR40, RZ ;  /* 0x000000283e3e7c24 */ /* 0x000fe2000f8e02ff */
[----:B------:R-:W-:Y:S01]  /*1900*/  R2UR UR27, R6 ;  /* 0x00000000061b72ca */ /* 0x000fe200000e0000 */
[----:B------:R-:W-:Y:S01]  /*1910*/  IMAD R6, R23, UR6, RZ ;  /* 0x0000000617067c24 */ /* 0x000fe2000f8e02ff */
[----:B------:R-:W-:Y:S01]  /*1920*/  R2UR UR29, R8 ;  /* 0x00000000081d72ca */ /* 0x000fe200000e0000 */
[----:B------:R-:W-:Y:S01]  /*1930*/  IMAD R8, R25, UR6, RZ ;  /* 0x0000000619087c24 */ /* 0x000fe2000f8e02ff */
[----:B------:R-:W-:Y:S01]  /*1940*/  R2UR UR31, R16 ;  /* 0x00000000101f72ca */ /* 0x000fe200000e0000 */
[----:B------:R-:W-:Y:S01]  /*1950*/  IMAD R16, R27, UR6, RZ ;  /* 0x000000061b107c24 */ /* 0x000fe2000f8e02ff */
[----:B------:R-:W-:Y:S01]  /*1960*/  IADD3 R18, P1, PT, R14, UR14, RZ ;  /* 0x0000000e0e127c10 */ /* 0x000fe2000ff3e0ff */
[----:B------:R-:W-:Y:S01]  /*1970*/  IMAD R64, R64, UR40, RZ ;  /* 0x0000002840407c24 */ /* 0x000fe2000f8e02ff */
[----:B------:R-:W-:Y:S01]  /*1980*/  SHF.R.S32.HI R25, RZ, 0x1f, R14 ;  /* 0x0000001fff197819 */ /* 0x000fe2000001140e */
[----:B------:R-:W-:Y:S01]  /*1990*/  IMAD R72, R76, UR40, RZ ;  /* 0x000000284c487c24 */ /* 0x000fe2000f8e02ff */
[----:B------:R-:W-:Y:S01]  /*19a0*/  SHF.R.S32.HI R24, RZ, 0x1f, R17 ;  /* 0x0000001fff187819 */ /* 0x000fe20000011411 */
[----:B------:R-:W-:Y:S01]  /*19b0*/  IMAD R70, R78, UR40, RZ ;  /* 0x000000284e467c24 */ /* 0x000fe2000f8e02ff */
[----:B------:R-:W-:-:S02]  /*19c0*/  IADD3 R17, P5, PT, R6, UR14, RZ ;  /* 0x0000000e06117c10 */ /* 0x000fc4000ffbe0ff */
[----:B------:R-:W-:Y:S02]  /*19d0*/  SHF.R.S32.HI R27, RZ, 0x1f, R12 ;  /* 0x0000001fff1b7819 */ /* 0x000fe4000001140c */
[----:B------:R-:W-:Y:S02]  /*19e0*/  SHF.R.S32.HI R26, RZ, 0x1f, R13 ;  /* 0x0000001fff1a7819 */ /* 0x000fe4000001140d */
[----:B------:R-:W-:Y:S02]  /*19f0*/  IADD3.X R25, PT, PT, R25, UR15, RZ, P1, !PT ;  /* 0x0000000f19197c10 */ /* 0x000fe40008ffe4ff */
[----:B------:R-:W-:Y:S02]  /*1a00*/  IADD3 R13, P1, PT, R16, UR14, RZ ;  /* 0x0000000e100d7c10 */ /* 0x000fe4000ff3e0ff */
[----:B------:R-:W-:Y:S02]  /*1a10*/  SHF.R.S32.HI R23, RZ, 0x1f, R19 ;  /* 0x0000001fff177819 */ /* 0x000fe40000011413 */
[----:B------:R-:W-:Y:S01]  /*1a20*/  R2UR UR25, R17 ;  /* 0x00000000111972ca */ /* 0x000fe200000e0000 */
[----:B------:R-:W-:Y:S01]  /*1a30*/  IMAD R17, R7, UR6, RZ ;  /* 0x0000000607117c24 */ /* 0x000fe2000f8e02ff */
[----:B------:R-:W-:Y:S01]  /*1a40*/  SHF.R.S32.HI R22, RZ, 0x1f, R21 ;  /* 0x0000001fff167819 */ /* 0x000fe20000011415 */
[----:B------:R-:W-:Y:S01]  /*1a50*/  USHF.R.S32.HI UR6, URZ, 0x1f, UR4 ;  /* 0x0000001fff067899 */ /* 0x000fe20008011404 */
[----:B------:R-:W-:-:S02]  /*1a60*/  SHF.R.S32.HI R21, RZ, 0x1f, R6 ;  /* 0x0000001fff157819 */ /* 0x000fc40000011406 */
[----:B------:R-:W-:Y:S01]  /*1a70*/  IADD3.X R27, PT, PT, R27, UR15, RZ, P0, !PT ;  /* 0x0000000f1b1b7c10 */ /* 0x000fe200087fe4ff */
[----:B------:R-:W-:Y:S01]  /*1a80*/  ULEA.HI UR6, UR6, UR4, URZ, 0x6 ;  /* 0x0000000406067291 */ /* 0x000fe2000f8f30ff */
[----:B------:R-:W-:Y:S01]  /*1a90*/  IADD3.X R24, PT, PT, R24, UR15, RZ, P2, !PT ;  /* 0x0000000f18187c10 */ /* 0x000fe200097fe4ff */
[----:B------:R-:W-:Y:S01]  /*1aa0*/  USHF.L.U32 UR4, UR39, 0x6, URZ ;  /* 0x0000000627047899 */ /* 0x000fe200080006ff */
[----:B------:R-:W-:Y:S01]  /*1ab0*/  IADD3 R14, P0, PT, R8, UR14, RZ ;  /* 0x0000000e080e7c10 */ /* 0x000fe2000ff1e0ff */
[----:B------:R-:W-:Y:S01]  /*1ac0*/  USHF.R.S32.HI UR6, URZ, 0x6, UR6 ;  /* 0x00000006ff067899 */ /* 0x000fe20008011406 */
[----:B------:R-:W-:Y:S02]  /*1ad0*/  IADD3 R12, P2, PT, R29, UR14, RZ ;  /* 0x0000000e1d0c7c10 */ /* 0x000fe4000ff5e0ff */
[----:B------:R-:W-:Y:S02]  /*1ae0*/  R2UR UR21, R13 ;  /* 0x000000000d1572ca */ /* 0x000fe400000e0000 */
[----:B------:R-:W-:-:S02]  /*1af0*/  IADD3.X R23, PT, PT, R23, UR15, RZ, P3, !PT ;  /* 0x0000000f17177c10 */ /* 0x000fc40009ffe4ff */
[----:B------:R-:W-:Y:S02]  /*1b00*/  SHF.R.S32.HI R20, RZ, 0x1f, R8 ;  /* 0x0000001fff147819 */ /* 0x000fe40000011408 */
[----:B------:R-:W-:Y:S02]  /*1b10*/  IADD3 R13, P3, PT, R31, UR14, RZ ;  /* 0x0000000e1f0d7c10 */ /* 0x000fe4000ff7e0ff */
[----:B------:R-:W-:Y:S02]  /*1b20*/  IADD3.X R26, PT, PT, R26, UR15, RZ, P6, !PT ;  /* 0x0000000f1a1a7c10 */ /* 0x000fe4000b7fe4ff */
[----:B------:R-:W-:Y:S02]  /*1b30*/  IADD3.X R21, PT, PT, R21, UR15, RZ, P5, !PT ;  /* 0x0000000f15157c10 */ /* 0x000fe4000affe4ff */
[----:B------:R-:W-:Y:S02]  /*1b40*/  R2UR UR33, R18 ;  /* 0x00000000122172ca */ /* 0x000fe400000e0000 */
[----:B------:R-:W-:-:S02]  /*1b50*/  IADD3 R7, P6, PT, R35, UR14, RZ ;  /* 0x0000000e23077c10 */ /* 0x000fc4000ffde0ff */
[----:B------:R-:W-:Y:S02]  /*1b60*/  IADD3 R6, P5, PT, R17, UR14, RZ ;  /* 0x0000000e11067c10 */ /* 0x000fe4000ffbe0ff */
[----:B------:R-:W-:Y:S02]  /*1b70*/  R2UR UR19, R12 ;  /* 0x000000000c1372ca */ /* 0x000fe400000e0000 */
[----:B------:R-:W-:Y:S02]  /*1b80*/  IADD3.X R22, PT, PT, R22, UR15, RZ, P4, !PT ;  /* 0x0000000f16167c10 */ /* 0x000fe4000a7fe4ff */
[----:B------:R-:W-:Y:S02]  /*1b90*/  SHF.R.S32.HI R18, RZ, 0x1f, R29 ;  /* 0x0000001fff127819 */ /* 0x000fe4000001141d */
[----:B------:R-:W-:Y:S02]  /*1ba0*/  CS2R R28, SRZ ;  /* 0x00000000001c7805 */ /* 0x000fe4000001ff00 */
[----:B------:R-:W-:-:S02]  /*1bb0*/  IADD3.X R20, PT, PT, R20, UR15, RZ, P0, !PT ;  /* 0x0000000f14147c10 */ /* 0x000fc400087fe4ff */
[----:B------:R-:W-:Y:S02]  /*1bc0*/  IADD3 R12, P4, PT, R33, UR14, RZ ;  /* 0x0000000e210c7c10 */ /* 0x000fe4000ff9e0ff */
[----:B------:R-:W-:Y:S01]  /*1bd0*/  R2UR UR18, R13 ;  /* 0x000000000d1272ca */ /* 0x000fe200000e0000 */
[----:B---3--:R-:W-:Y:S01]  /*1be0*/  IMAD R13, R5, UR7, RZ ;  /* 0x00000007050d7c24 */ /* 0x008fe2000f8e02ff */
[----:B------:R-:W-:Y:S01]  /*1bf0*/  SHF.R.S32.HI R19, RZ, 0x1f, R16 ;  /* 0x0000001fff137819 */ /* 0x000fe20000011410 */
[----:B------:R-:W0:Y:S01]  /*1c00*/  LDCU UR7, c[0x0][0x3a0] ;  /* 0x00007400ff0777ac */ /* 0x000e220008000800 */
[----:B------:R-:W-:Y:S02]  /*1c10*/  R2UR UR16, R7 ;  /* 0x00000000071072ca */ /* 0x000fe400000e0000 */
[----:B------:R-:W-:Y:S02]  /*1c20*/  R2UR UR11, R6 ;  /* 0x00000000060b72ca */ /* 0x000fe400000e0000 */
[----:B------:R-:W-:-:S02]  /*1c30*/  IADD3.X R18, PT, PT, R18, UR15, RZ, P2, !PT ;  /* 0x0000000f12127c10 */ /* 0x000fc400097fe4ff */
[----:B------:R-:W-:Y:S02]  /*1c40*/  SHF.R.S32.HI R16, RZ, 0x1f, R31 ;  /* 0x0000001fff107819 */ /* 0x000fe4000001141f */
[----:B------:R-:W-:Y:S02]  /*1c50*/  CS2R R30, SRZ ;  /* 0x00000000001e7805 */ /* 0x000fe4000001ff00 */
[----:B------:R-:W-:Y:S02]  /*1c60*/  SHF.R.S32.HI R8, RZ, 0x1f, R33 ;  /* 0x0000001fff087819 */ /* 0x000fe40000011421 */
[----:B------:R-:W-:Y:S02]  /*1c70*/  SHF.R.S32.HI R7, RZ, 0x1f, R35 ;  /* 0x0000001fff077819 */ /* 0x000fe40000011423 */
[----:B------:R-:W-:Y:S02]  /*1c80*/  SHF.R.S32.HI R6, RZ, 0x1f, R17 ;  /* 0x0000001fff067819 */ /* 0x000fe40000011411 */
[----:B------:R-:W-:-:S02]  /*1c90*/  R2UR UR38, R27 ;  /* 0x000000001b2672ca */ /* 0x000fc400000e0000 */
[----:B------:R-:W-:Y:S02]  /*1ca0*/  R2UR UR36, R26 ;  /* 0x000000001a2472ca */ /* 0x000fe400000e0000 */
[----:B------:R-:W-:Y:S02]  /*1cb0*/  R2UR UR34, R25 ;  /* 0x00000000192272ca */ /* 0x000fe400000e0000 */
[----:B------:R-:W-:Y:S02]  /*1cc0*/  R2UR UR32, R24 ;  /* 0x00000000182072ca */ /* 0x000fe400000e0000 */
[----:B------:R-:W-:Y:S02]  /*1cd0*/  R2UR UR30, R23 ;  /* 0x00000000171e72ca */ /* 0x000fe400000e0000 */
[----:B------:R-:W-:Y:S02]  /*1ce0*/  R2UR UR28, R22 ;  /* 0x00000000161c72ca */ /* 0x000fe400000e0000 */
[----:B------:R-:W-:-:S02]  /*1cf0*/  R2UR UR26, R21 ;  /* 0x00000000151a72ca */ /* 0x000fc400000e0000 */
[----:B------:R-:W-:Y:S02]  /*1d00*/  R2UR UR24, R20 ;  /* 0x00000000141872ca */ /* 0x000fe400000e0000 */
[----:B------:R-:W-:Y:S02]  /*1d10*/  R2UR UR17, R12 ;  /* 0x000000000c1172ca */ /* 0x000fe400000e0000 */
[----:B------:R-:W-:Y:S02]  /*1d20*/  IADD3.X R19, PT, PT, R19, UR15, RZ, P1, !PT ;  /* 0x0000000f13137c10 */ /* 0x000fe40008ffe4ff */
[----:B------:R-:W-:Y:S02]  /*1d30*/  R2UR UR23, R14 ;  /* 0x000000000e1772ca */ /* 0x000fe400000e0000 */
[----:B------:R-:W-:Y:S02]  /*1d40*/  IADD3 R12, P1, PT, R15, UR14, RZ ;  /* 0x0000000e0f0c7c10 */ /* 0x000fe4000ff3e0ff */
[----:B------:R-:W-:-:S02]  /*1d50*/  IADD3 R14, P0, PT, R37, UR14, RZ ;  /* 0x0000000e250e7c10 */ /* 0x000fc4000ff1e0ff */
[----:B------:R-:W-:Y:S02]  /*1d60*/  IADD3 R5, P2, PT, R13, UR12, RZ ;  /* 0x0000000c0d057c10 */ /* 0x000fe4000ff5e0ff */
[----:B------:R-:W-:Y:S02]  /*1d70*/  SHF.R.S32.HI R17, RZ, 0x1f, R37 ;  /* 0x0000001fff117819 */ /* 0x000fe40000011425 */
[----:B------:R-:W-:Y:S02]  /*1d80*/  CS2R R36, SRZ ;  /* 0x0000000000247805 */ /* 0x000fe4000001ff00 */
[----:B------:R-:W-:Y:S02]  /*1d90*/  SHF.R.S32.HI R15, RZ, 0x1f, R15 ;  /* 0x0000001fff0f7819 */ /* 0x000fe4000001140f */
[----:B------:R-:W-:Y:S02]  /*1da0*/  IADD3.X R16, PT, PT, R16, UR15, RZ, P3, !PT ;  /* 0x0000000f10107c10 */ /* 0x000fe40009ffe4ff */
[----:B------:R-:W-:-:S02]  /*1db0*/  IADD3.X R8, PT, PT, R8, UR15, RZ, P4, !PT ;  /* 0x0000000f08087c10 */ /* 0x000fc4000a7fe4ff */
[----:B------:R-:W-:Y:S02]  /*1dc0*/  IADD3.X R7, PT, PT, R7, UR15, RZ, P6, !PT ;  /* 0x0000000f07077c10 */ /* 0x000fe4000b7fe4ff */
[----:B------:R-:W-:Y:S02]  /*1dd0*/  IADD3.X R6, PT, PT, R6, UR15, RZ, P5, !PT ;  /* 0x0000000f06067c10 */ /* 0x000fe4000affe4ff */
[----:B------:R-:W-:Y:S02]  /*1de0*/  R2UR UR20, R18 ;  /* 0x00000000121472ca */ /* 0x000fe400000e0000 */
[----:B------:R-:W-:Y:S02]  /*1df0*/  LOP3.LUT R18, R0, 0x7f, RZ, 0xc0, !PT ;  /* 0x0000007f00127812 */ /* 0x000fe400078ec0ff */
[----:B------:R-:W-:Y:S02]  /*1e00*/  IADD3.X R17, PT, PT, R17, UR15, RZ, P0, !PT ;  /* 0x0000000f11117c10 */ /* 0x000fe400087fe4ff */
[----:B------:R-:W-:-:S02]  /*1e10*/  IADD3.X R15, PT, PT, R15, UR15, RZ, P1, !PT ;  /* 0x0000000f0f0f7c10 */ /* 0x000fc40008ffe4ff */
[----:B------:R-:W-:Y:S02]  /*1e20*/  LEA.HI.X.SX32 R13, R13, UR13, 0x1, P2 ;  /* 0x0000000d0d0d7c11 */ /* 0x000fe400090f0eff */
[----:B------:R-:W-:Y:S02]  /*1e30*/  R2UR UR22, R19 ;  /* 0x00000000131672ca */ /* 0x000fe400000e0000 */
[----:B------:R-:W-:Y:S02]  /*1e40*/  R2UR UR15, R16 ;  /* 0x00000000100f72ca */ /* 0x000fe400000e0000 */
[----:B------:R-:W-:Y:S02]  /*1e50*/  R2UR UR14, R8 ;  /* 0x00000000080e72ca */ /* 0x000fe400000e0000 */
[----:B------:R-:W-:Y:S02]  /*1e60*/  R2UR UR13, R7 ;  /* 0x00000000070d72ca */ /* 0x000fe400000e0000 */
[----:B------:R-:W-:-:S02]  /*1e70*/  R2UR UR12, R6 ;  /* 0x00000000060c72ca */ /* 0x000fc400000e0000 */
[C---:B------:R-:W-:Y:S02]  /*1e80*/  LOP3.LUT R19, R18.reuse, 0x8, RZ, 0x3c, !PT ;  /* 0x0000000812137812 */ /* 0x040fe400078e3cff */
[C---:B------:R-:W-:Y:S02]  /*1e90*/  LOP3.LUT R41, R18.reuse, 0x10, RZ, 0x3c, !PT ;  /* 0x0000001012297812 */ /* 0x040fe400078e3cff */
[C---:B------:R-:W-:Y:S02]  /*1ea0*/  LOP3.LUT R43, R18.reuse, 0x18, RZ, 0x3c, !PT ;  /* 0x00000018122b7812 */ /* 0x040fe400078e3cff */
[C---:B------:R-:W-:Y:S02]  /*1eb0*/  LOP3.LUT R8, R18.reuse, 0x20, RZ, 0x3c, !PT ;  /* 0x0000002012087812 */ /* 0x040fe400078e3cff */
[----:B------:R-:W-:Y:S02]  /*1ec0*/  LOP3.LUT R7, R18, 0x30, RZ, 0x3c, !PT ;  /* 0x0000003012077812 */ /* 0x000fe400078e3cff */
[----:B------:R-:W-:-:S02]  /*1ed0*/  SHF.R.S32.HI R6, RZ, 0x1f, R45 ;  /* 0x0000001fff067819 */ /* 0x000fc4000001142d */
[----:B0-----:R-:W-:-:S07]  /*1ee0*/  LOP3.LUT R16, R10, 0x8, RZ, 0x3c, !PT ;  /* 0x000000080a107812 */ /* 0x001fce00078e3cff */
.L_x_1:
[C---:B------:R-:W-:Y:S02]  /*1ef0*/  LOP3.LUT R20, R78.reuse, 0x4, RZ, 0xfc, !PT ;  /* 0x000000044e147812 */ /* 0x040fe400078efcff */
[----:B------:R-:W-:Y:S02]  /*1f00*/  ISETP.GE.AND P0, PT, R78, UR7, PT ;  /* 0x000000074e007c0c */ /* 0x000fe4000bf06270 */
[----:B------:R-:W-:Y:S02]  /*1f10*/  ISETP.GE.AND P1, PT, R20, UR7, PT ;  /* 0x0000000714007c0c */ /* 0x000fe4000bf26270 */
[C---:B------:R-:W-:Y:S02]  /*1f20*/  LOP3.LUT R20, R78.reuse, 0xc, RZ, 0xfc, !PT ;  /* 0x0000000c4e147812 */ /* 0x040fe400078efcff */
[----:B------:R-:W-:Y:S02]  /*1f30*/  LOP3.LUT R21, R78, 0x8, RZ, 0xfc, !PT ;  /* 0x000000084e157812 */ /* 0x000fe400078efcff */
[----:B------:R-:W-:-:S02]  /*1f40*/  ISETP.GE.AND P6, PT, R20, UR7, PT ;  /* 0x0000000714007c0c */ /* 0x000fc4000bfc6270 */
[----:B------:R-:W-:Y:S02]  /*1f50*/  IADD3 R24, P3, PT, R70, R5, RZ ;  /* 0x0000000546187210 */ /* 0x000fe40007f7e0ff */
[C---:B------:R-:W-:Y:S02]  /*1f60*/  LOP3.LUT R20, R78.reuse, 0x14, RZ, 0xfc, !PT ;  /* 0x000000144e147812 */ /* 0x040fe400078efcff */
[----:B------:R-:W-:Y:S02]  /*1f70*/  ISETP.GE.AND P2, PT, R21, UR7, PT ;  /* 0x0000000715007c0c */ /* 0x000fe4000bf46270 */
[----:B------:R-:W-:Y:S02]  /*1f80*/  LOP3.LUT R21, R78, 0x10, RZ, 0xfc, !PT ;  /* 0x000000104e157812 */ /* 0x000fe400078efcff */
[----:B------:R-:W-:Y:S02]  /*1f90*/  LEA.HI.X.SX32 R25, R70, R13, 0x1, P3 ;  /* 0x0000000d46197211 */ /* 0x000fe400018f0eff */
[----:B------:R-:W-:-:S02]  /*1fa0*/  PRMT R35, RZ, 0x7610, R35 ;  /* 0x00007610ff237816 */ /* 0x000fc40000000023 */
[----:B------:R-:W-:Y:S02]  /*1fb0*/  ISETP.GE.AND P4, PT, R20, UR7, PT ;  /* 0x0000000714007c0c */ /* 0x000fe4000bf86270 */
[----:B------:R-:W-:Y:S02]  /*1fc0*/  IADD3 R20, P3, PT, R64, R5, RZ ;  /* 0x0000000540147210 */ /* 0x000fe40007f7e0ff */
[----:B------:R-:W-:Y:S01]  /*1fd0*/  LOP3.LUT R22, R78, 0x18, RZ, 0xfc, !PT ;  /* 0x000000184e167812 */ /* 0x000fe200078efcff */
[----:B------:R0:W2:Y:S01]  /*1fe0*/  @!P0 LDG.E.U8 R35, desc[UR8][R24.64] ;  /* 0x0000000818238981 */ /* 0x0000a2000c1e1100 */
[----:B------:R-:W-:Y:S02]  /*1ff0*/  ISETP.GE.AND P5, PT, R21, UR7, PT ;  /* 0x0000000715007c0c */ /* 0x000fe4000bfa6270 */
[----:B------:R-:W-:Y:S02]  /*2000*/  PRMT R34, RZ, 0x7610, R34 ;  /* 0x00007610ff227816 */ /* 0x000fe40000000022 */
[----:B------:R-:W-:-:S02]  /*2010*/  LEA.HI.X.SX32 R21, R64, R13, 0x1, P3 ;  /* 0x0000000d40157211 */ /* 0x000fc400018f0eff */
[----:B------:R-:W-:Y:S02]  /*2020*/  ISETP.GE.AND P0, PT, R22, UR7, PT ;  /* 0x0000000716007c0c */ /* 0x000fe4000bf06270 */
[----:B------:R-:W-:Y:S01]  /*2030*/  LOP3.LUT R23, R78, 0x20, RZ, 0xfc, !PT ;  /* 0x000000204e177812 */ /* 0x000fe200078efcff */
[----:B------:R1:W3:Y:S01]  /*2040*/  @!P1 LDG.E.U8 R34, desc[UR8][R20.64] ;  /* 0x0000000814229981 */ /* 0x0002e2000c1e1100 */
[C---:B------:R-:W-:Y:S02]  /*2050*/  IADD3 R22, P3, PT, R62.reuse, R5, RZ ;  /* 0x000000053e167210 */ /* 0x040fe40007f7e0ff */
[----:B------:R-:W-:Y:S02]  /*2060*/  ISETP.GE.AND P1, PT, R23, UR7, PT ;  /* 0x0000000717007c0c */ /* 0x000fe4000bf26270 */
[----:B------:R-:W-:Y:S02]  /*2070*/  LEA.HI.X.SX32 R23, R62, R13, 0x1, P3 ;  /* 0x0000000d3e177211 */ /* 0x000fe400018f0eff */
[----:B------:R-:W-:-:S02]  /*2080*/  IADD3 R26, P3, PT, R60, R5, RZ ;  /* 0x000000053c1a7210 */ /* 0x000fc40007f7e0ff */
[----:B------:R-:W-:Y:S02]  /*2090*/  PRMT R66, RZ, 0x7610, R66 ;  /* 0x00007610ff427816 */ /* 0x000fe40000000042 */
[----:B------:R-:W-:Y:S02]  /*20a0*/  PRMT R68, RZ, 0x7610, R68 ;  /* 0x00007610ff447816 */ /* 0x000fe40000000044 */
[----:B0-----:R-:W-:Y:S02]  /*20b0*/  LOP3.LUT R24, R78, 0x24, RZ, 0xfc, !PT ;  /* 0x000000244e187812 */ /* 0x001fe400078efcff */
[----:B------:R-:W-:Y:S01]  /*20c0*/  LEA.HI.X.SX32 R27, R60, R13, 0x1, P3 ;  /* 0x0000000d3c1b7211 */ /* 0x000fe200018f0eff */
[----:B------:R0:W4:Y:S01]  /*20d0*/  @!P2 LDG.E.U8 R66, desc[UR8][R22.64] ;  /* 0x000000081642a981 */ /* 0x000122000c1e1100 */
[----:B------:R-:W-:Y:S02]  /*20e0*/  ISETP.GE.AND P2, PT, R24, UR7, PT ;  /* 0x0000000718007c0c */ /* 0x000fe4000bf46270 */
[----:B------:R-:W-:Y:S01]  /*20f0*/  IADD3 R24, P3, PT, R58, R5, RZ ;  /* 0x000000053a187210 */ /* 0x000fe20007f7e0ff */
[----:B------:R5:W3:Y:S01]  /*2100*/  @!P6 LDG.E.U8 R68, desc[UR8][R26.64] ;  /* 0x000000081a44e981 */ /* 0x000ae2000c1e1100 */
[----:B-1----:R-:W-:-:S02]  /*2110*/  LOP3.LUT R21, R78, 0x28, RZ, 0xfc, !PT ;  /* 0x000000284e157812 */ /* 0x002fc400078efcff */
[----:B------:R-:W-:Y:S02]  /*2120*/  IADD3 R20, P6, PT, R56, R5, RZ ;  /* 0x0000000538147210 */ /* 0x000fe40007fde0ff */
[-C--:B------:R-:W-:Y:S02]  /*2130*/  LEA.HI.X.SX32 R25, R58, R13.reuse, 0x1, P3 ;  /* 0x0000000d3a197211 */ /* 0x080fe400018f0eff */
[----:B------:R-:W-:Y:S02]  /*2140*/  PRMT R47, RZ, 0x7610, R47 ;  /* 0x00007610ff2f7816 */ /* 0x000fe4000000002f */
[----:B------:R-:W-:Y:S02]  /*2150*/  ISETP.GE.AND P3, PT, R21, UR7, PT ;  /* 0x0000000715007c0c */ /* 0x000fe4000bf66270 */
[----:B------:R-:W-:Y:S02]  /*2160*/  LEA.HI.X.SX32 R21, R56, R13, 0x1, P6 ;  /* 0x0000000d38157211 */ /* 0x000fe400030f0eff */
[----:B------:R-:W-:Y:S01]  /*2170*/  PRMT R80, RZ, 0x7610, R80 ;  /* 0x00007610ff507816 */ /* 0x000fe20000000050 */
[----:B------:R1:W3:Y:S01]  /*2180*/  @!P5 LDG.E.U8 R47, desc[UR8][R24.64] ;  /* 0x00000008182fd981 */ /* 0x0002e2000c1e1100 */
[----:B0-----:R-:W-:-:S02]  /*2190*/  IADD3 R22, P6, PT, R54, R5, RZ ;  /* 0x0000000536167210 */ /* 0x001fc40007fde0ff */
[----:B-----5:R-:W-:Y:S02]  /*21a0*/  LOP3.LUT R26, R78, 0x2c, RZ, 0xfc, !PT ;  /* 0x0000002c4e1a7812 */ /* 0x020fe400078efcff */
[----:B------:R-:W-:Y:S01]  /*21b0*/  PRMT R82, RZ, 0x7610, R82 ;  /* 0x00007610ff527816 */ /* 0x000fe20000000052 */
[----:B------:R0:W5:Y:S01]  /*21c0*/  @!P4 LDG.E.U8 R80, desc[UR8][R20.64] ;  /* 0x000000081450c981 */ /* 0x000162000c1e1100 */
[----:B------:R-:W-:Y:S02]  /*21d0*/  LEA.HI.X.SX32 R23, R54, R13, 0x1, P6 ;  /* 0x0000000d36177211 */ /* 0x000fe400030f0eff */
[----:B------:R-:W-:Y:S02]  /*21e0*/  ISETP.GE.AND P5, PT, R76, UR7, PT ;  /* 0x000000074c007c0c */ /* 0x000fe4000bfa6270 */
[----:B------:R-:W-:Y:S01]  /*21f0*/  ISETP.GE.AND P4, PT, R26, UR7, PT ;  /* 0x000000071a007c0c */ /* 0x000fe2000bf86270 */
[----:B------:R0:W4:Y:S01]  /*2200*/  @!P0 LDG.E.U8 R82, desc[UR8][R22.64] ;  /* 0x0000000816528981 */ /* 0x000122000c1e1100 */
[----:B------:R-:W-:-:S02]  /*2210*/  LOP3.LUT R27, R78, 0x30, RZ, 0xfc, !PT ;  /* 0x000000304e1b7812 */ /* 0x000fc400078efcff */
[C---:B------:R-:W-:Y:S02]  /*2220*/  IADD3 R26, P6, PT, R72.reuse, R5, RZ ;  /* 0x00000005481a7210 */ /* 0x040fe40007fde0ff */
[----:B------:R-:W-:Y:S02]  /*2230*/  ISETP.GE.AND P0, PT, R27, UR7, PT ;  /* 0x000000071b007c0c */ /* 0x000fe4000bf06270 */
[----:B------:R-:W-:Y:S02]  /*2240*/  LEA.HI.X.SX32 R27, R72, R13, 0x1, P6 ;  /* 0x0000000d481b7211 */ /* 0x000fe400030f0eff */
[----:B-1----:R-:W-:Y:S02]  /*2250*/  IADD3 R24, P6, PT, R52, R5, RZ ;  /* 0x0000000534187210 */ /* 0x002fe40007fde0ff */
[----:B------:R-:W-:Y:S02]  /*2260*/  PRMT R84, RZ, 0x7610, R84 ;  /* 0x00007610ff547816 */ /* 0x000fe40000000054 */
[----:B------:R-:W-:-:S02]  /*2270*/  PRMT R49, RZ, 0x7610, R49 ;  /* 0x00007610ff317816 */ /* 0x000fc40000000031 */
[----:B0-----:R-:W-:Y:S02]  /*2280*/  LOP3.LUT R20, R78, 0x34, RZ, 0xfc, !PT ;  /* 0x000000344e147812 */ /* 0x001fe400078efcff */
[----:B------:R-:W-:Y:S01]  /*2290*/  LEA.HI.X.SX32 R25, R52, R13, 0x1, P6 ;  /* 0x0000000d34197211 */ /* 0x000fe200030f0eff */
[----:B------:R-:W4:Y:S01]  /*22a0*/  @!P5 LDG.E.U8 R84, desc[UR8][R26.64] ;  /* 0x000000081a54d981 */ /* 0x000f22000c1e1100 */
[----:B------:R-:W-:Y:S02]  /*22b0*/  ISETP.GE.AND P5, PT, R20, UR7, PT ;  /* 0x0000000714007c0c */ /* 0x000fe4000bfa6270 */
[-C--:B------:R-:W-:Y:S01]  /*22c0*/  IADD3 R20, P6, PT, R50, R5.reuse, RZ ;  /* 0x0000000532147210 */ /* 0x080fe20007fde0ff */
[----:B------:R0:W4:Y:S01]  /*22d0*/  @!P1 LDG.E.U8 R49, desc[UR8][R24.64] ;  /* 0x0000000818319981 */ /* 0x000122000c1e1100 */
[----:B------:R-:W-:Y:S02]  /*22e0*/  LOP3.LUT R23, R78, 0x38, RZ, 0xfc, !PT ;  /* 0x000000384e177812 */ /* 0x000fe400078efcff */
[----:B------:R-:W-:-:S02]  /*22f0*/  IADD3 R22, P1, PT, R48, R5, RZ ;  /* 0x0000000530167210 */ /* 0x000fc40007f3e0ff */
[-C--:B------:R-:W-:Y:S02]  /*2300*/  LEA.HI.X.SX32 R21, R50, R13.reuse, 0x1, P6 ;  /* 0x0000000d32157211 */ /* 0x080fe400030f0eff */
[----:B------:R-:W-:Y:S02]  /*2310*/  ISETP.GE.AND P6, PT, R23, UR7, PT ;  /* 0x0000000717007c0c */ /* 0x000fe4000bfc6270 */
[----:B------:R-:W-:Y:S02]  /*2320*/  LEA.HI.X.SX32 R23, R48, R13, 0x1, P1 ;  /* 0x0000000d30177211 */ /* 0x000fe400008f0eff */
[----:B------:R-:W-:Y:S02]  /*2330*/  IADD3 R32, P1, PT, R44, R5, RZ ;  /* 0x000000052c207210 */ /* 0x000fe40007f3e0ff */
[----:B------:R-:W-:Y:S02]  /*2340*/  PRMT R86, RZ, 0x7610, R86 ;  /* 0x00007610ff567816 */ /* 0x000fe40000000056 */
[----:B------:R-:W-:-:S02]  /*2350*/  PRMT R51, RZ, 0x7610, R51 ;  /* 0x00007610ff337816 */ /* 0x000fc40000000033 */
[----:B------:R-:W-:Y:S02]  /*2360*/  LEA.HI.X.SX32 R33, R44, R13, 0x1, P1 ;  /* 0x0000000d2c217211 */ /* 0x000fe400008f0eff */
[----:B0-----:R-:W-:Y:S01]  /*2370*/  LEA.HI R24, R0, 0x3c, RZ, 0x1b ;  /* 0x0000003c00187811 */ /* 0x001fe200078fd8ff */
[----:B------:R0:W5:Y:S01]  /*2380*/  @!P2 LDG.E.U8 R86, desc[UR8][R20.64] ;  /* 0x000000081456a981 */ /* 0x000162000c1e1100 */
[----:B------:R-:W-:Y:S02]  /*2390*/  PRMT R88, RZ, 0x7610, R88 ;  /* 0x00007610ff587816 */ /* 0x000fe40000000058 */
[----:B------:R-:W-:Y:S01]  /*23a0*/  IADD3 R26, P2, PT, R42, R5, RZ ;  /* 0x000000052a1a7210 */ /* 0x000fe20007f5e0ff */
[----:B------:R-:W5:Y:S01]  /*23b0*/  @!P0 LDG.E.U8 R51, desc[UR8][R32.64] ;  /* 0x0000000820338981 */ /* 0x000f62000c1e1100 */
[----:B------:R-:W-:-:S03]  /*23c0*/  ISETP.GE.AND P1, PT, R24, UR7, PT ;  /* 0x0000000718007c0c */ /* 0x000fc6000bf26270 */
[----:B------:R1:W5:Y:S01]  /*23d0*/  @!P3 LDG.E.U8 R88, desc[UR8][R22.64] ;  /* 0x000000081658b981 */ /* 0x000362000c1e1100 */
[----:B0-----:R-:W-:Y:S02]  /*23e0*/  IADD3 R20, P0, PT, R40, R5, RZ ;  /* 0x0000000528147210 */ /* 0x001fe40007f1e0ff */
[-C--:B------:R-:W-:Y:S02]  /*23f0*/  LEA.HI.X.SX32 R27, R42, R13.reuse, 0x1, P2 ;  /* 0x0000000d2a1b7211 */ /* 0x080fe400010f0eff */
[----:B------:R-:W-:Y:S02]  /*2400*/  LEA.HI.X.SX32 R21, R40, R13, 0x1, P0 ;  /* 0x0000000d28157211 */ /* 0x000fe400000f0eff */
[-C--:B------:R-:W-:Y:S02]  /*2410*/  IADD3 R24, P2, PT, R46, R5.reuse, RZ ;  /* 0x000000052e187210 */ /* 0x080fe40007f5e0ff */
[----:B-1----:R-:W-:Y:S02]  /*2420*/  IADD3 R22, P0, PT, R74, R5, RZ ;  /* 0x000000054a167210 */ /* 0x002fe40007f1e0ff */
[----:B------:R-:W-:-:S02]  /*2430*/  PRMT R92, RZ, 0x7610, R92 ;  /* 0x00007610ff5c7816 */ /* 0x000fc4000000005c */
[----:B------:R-:W-:Y:S02]  /*2440*/  PRMT R94, RZ, 0x7610, R94 ;  /* 0x00007610ff5e7816 */ /* 0x000fe4000000005e */
[----:B------:R-:W-:Y:S02]  /*2450*/  PRMT R90, RZ, 0x7610, R90 ;  /* 0x00007610ff5a7816 */ /* 0x000fe4000000005a */
[----:B------:R-:W-:Y:S01]  /*2460*/  PRMT R32, RZ, 0x7610, R32 ;  /* 0x00007610ff207816 */ /* 0x000fe20000000020 */
[----:B------:R0:W5:Y:S01]  /*2470*/  @!P5 LDG.E.U8 R92, desc[UR8][R26.64] ;  /* 0x000000081a5cd981 */ /* 0x000162000c1e1100 */
[-C--:B------:R-:W-:Y:S02]  /*2480*/  LEA.HI.X.SX32 R25, R46, R13.reuse, 0x1, P2 ;  /* 0x0000000d2e197211 */ /* 0x080fe400010f0eff */
[----:B------:R-:W-:Y:S01]  /*2490*/  LEA.HI.X.SX32 R23, R74, R13, 0x1, P0 ;  /* 0x0000000d4a177211 */ /* 0x000fe200000f0eff */
[----:B------:R-:W5:Y:S04]  /*24a0*/  @!P6 LDG.E.U8 R94, desc[UR8][R20.64] ;  /* 0x00000008145ee981 */ /* 0x000f68000c1e1100 */
[----:B------:R1:W5:Y:S04]  /*24b0*/  @!P4 LDG.E.U8 R90, desc[UR8][R24.64] ;  /* 0x00000008185ac981 */ /* 0x000368000c1e1100 */
[----:B------:R1:W5:Y:S01]  /*24c0*/  @!P1 LDG.E.U8 R32, desc[UR8][R22.64] ;  /* 0x0000000816209981 */ /* 0x000362000c1e1100 */
[----:B------:R-:W-:Y:S01]  /*24d0*/  BAR.SYNC.DEFER_BLOCKING 0x0 ;  /* 0x0000000000007b1d */ /* 0x000fe20000010000 */
[----:B0-----:R-:W-:-:S02]  /*24e0*/  LOP3.LUT R26, R0, 0x3f, RZ, 0xc0, !PT ;  /* 0x0000003f001a7812 */ /* 0x001fc400078ec0ff */
[C---:B------:R-:W-:Y:S02]  /*24f0*/  IADD3 RZ, P1, PT, R45.reuse, R14, RZ ;  /* 0x0000000e2dff7210 */ /* 0x040fe40007f3e0ff */
[----:B------:R-:W-:Y:S02]  /*2500*/  ISETP.GE.AND P0, PT, R26, UR7, PT ;  /* 0x000000071a007c0c */ /* 0x000fe4000bf06270 */
[C---:B------:R-:W-:Y:S01]  /*2510*/  IADD3 RZ, P3, PT, R45.reuse, UR11, RZ ;  /* 0x0000000b2dff7c10 */ /* 0x040fe2000ff7e0ff */
[C---:B------:R-:W-:Y:S01]  /*2520*/  IMAD.X R27, R6.reuse, 0x1, R17, P1 ;  /* 0x00000001061b7824 */ /* 0x040fe200008e0611 */
[C---:B------:R-:W-:Y:S02]  /*2530*/  IADD3 RZ, P2, PT, R45.reuse, UR16, RZ ;  /* 0x000000102dff7c10 */ /* 0x040fe4000ff5e0ff */
[C---:B------:R-:W-:Y:S01]  /*2540*/  IADD3 RZ, P1, PT, R45.reuse, UR17, RZ ;  /* 0x000000112dff7c10 */ /* 0x040fe2000ff3e0ff */
[C---:B------:R-:W-:Y:S01]  /*2550*/  IMAD.IADD R26, R45.reuse, 0x1, R14 ;  /* 0x000000012d1a7824 */ /* 0x040fe200078e020e */
[----:B------:R-:W-:Y:S01]  /*2560*/  PRMT R96, RZ, 0x7610, R96 ;  /* 0x00007610ff607816 */ /* 0x000fe20000000060 */
[----:B-1----:R-:W-:Y:S01]  /*2570*/  VIADD R24, R45, UR11 ;  /* 0x0000000b2d187c36 */ /* 0x002fe20008000000 */
[----:B------:R-:W-:-:S02]  /*2580*/  IADD3.X R25, PT, PT, R6, UR12, RZ, P3, !PT ;  /* 0x0000000c06197c10 */ /* 0x000fc40009ffe4ff */
[C---:B------:R-:W-:Y:S02]  /*2590*/  IADD3.X R23, PT, PT, R6.reuse, UR14, RZ, P1, !PT ;  /* 0x0000000e06177c10 */ /* 0x040fe40008ffe4ff */
[C---:B------:R-:W-:Y:S02]  /*25a0*/  IADD3 RZ, P3, PT, R45.reuse, UR18, RZ ;  /* 0x000000122dff7c10 */ /* 0x040fe4000ff7e0ff */
[C---:B------:R-:W-:Y:S02]  /*25b0*/  IADD3 RZ, P1, PT, R45.reuse, UR21, RZ ;  /* 0x000000152dff7c10 */ /* 0x040fe4000ff3e0ff */
[----:B------:R-:W-:Y:S02]  /*25c0*/  PRMT R85, RZ, 0x7610, R85 ;  /* 0x00007610ff557816 */ /* 0x000fe40000000055 */
[----:B------:R-:W-:Y:S01]  /*25d0*/  IADD3.X R33, PT, PT, R6, UR15, RZ, P3, !PT ;  /* 0x0000000f06217c10 */ /* 0x000fe20009ffe4ff */
[----:B------:R-:W-:Y:S01]  /*25e0*/  VIADD R22, R45, UR17 ;  /* 0x000000112d167c36 */ /* 0x000fe20008000000 */
[----:B------:R-:W-:-:S02]  /*25f0*/  PRMT R21, RZ, 0x7610, R21 ;  /* 0x00007610ff157816 */ /* 0x000fc40000000015 */
[----:B------:R-:W-:Y:S02]  /*2600*/  IADD3 RZ, P3, PT, R45, UR23, RZ ;  /* 0x000000172dff7c10 */ /* 0x000fe4000ff7e0ff */
[----:B------:R-:W-:Y:S02]  /*2610*/  PRMT R87, RZ, 0x7610, R87 ;  /* 0x00007610ff577816 */ /* 0x000fe40000000057 */
[----:B------:R-:W-:Y:S02]  /*2620*/  PRMT R89, RZ, 0x7610, R89 ;  /* 0x00007610ff597816 */ /* 0x000fe40000000059 */
[----:B------:R-:W-:Y:S02]  /*2630*/  PRMT R20, RZ, 0x7610, R20 ;  /* 0x00007610ff147816 */ /* 0x000fe40000000014 */
[----:B------:R-:W-:Y:S02]  /*2640*/  IADD3.X R69, PT, PT, R6, UR24, RZ, P3, !PT ;  /* 0x0000001806457c10 */ /* 0x000fe40009ffe4ff */
[----:B------:R-:W-:-:S02]  /*2650*/  PRMT R91, RZ, 0x7610, R91 ;  /* 0x00007610ff5b7816 */ /* 0x000fc4000000005b */
[----:B------:R-:W-:Y:S02]  /*2660*/  PRMT R95, RZ, 0x7610, R95 ;  /* 0x00007610ff5f7816 */ /* 0x000fe4000000005f */
[----:B------:R-:W-:Y:S01]  /*2670*/  PRMT R93, RZ, 0x7610, R93 ;  /* 0x00007610ff5d7816 */ /* 0x000fe2000000005d */
[----:B--2---:R0:W-:Y:S02]  /*2680*/  STS.U8 [R18+UR5], R35 ;  /* 0x0000002312007988 */ /* 0x0041e40008000005 */
[----:B0-----:R-:W-:Y:S02]  /*2690*/  IADD3.X R35, PT, PT, R6, UR13, RZ, P2, !PT ;  /* 0x0000000d06237c10 */ /* 0x001fe400097fe4ff */
[C---:B------:R-:W-:Y:S01]  /*26a0*/  IADD3 RZ, P2, PT, R45.reuse, UR19, RZ ;  /* 0x000000132dff7c10 */ /* 0x040fe2000ff5e0ff */
[----:B---3--:R-:W-:Y:S04]  /*26b0*/  STS.U8 [R18+UR5+0x200], R47 ;  /* 0x0002002f12007988 */ /* 0x008fe80008000005 */
[----:B----4-:R-:W-:Y:S04]  /*26c0*/  STS.U8 [R18+UR5+0x400], R49 ;  /* 0x0004003112007988 */ /* 0x010fe80008000005 */
[----:B-----5:R-:W-:Y:S04]  /*26d0*/  STS.U8 [R18+UR5+0x600], R51 ;  /* 0x0006003312007988 */ /* 0x020fe80008000005 */
[----:B------:R-:W-:Y:S04]  /*26e0*/  STS.U8 [R19+UR5+0x80], R34 ;  /* 0x0000802213007988 */ /* 0x000fe80008000005 */
[----:B------:R-:W-:Y:S04]  /*26f0*/  STS.U8 [R19+UR5+0x280], R80 ;  /* 0x0002805013007988 */ /* 0x000fe80008000005 */
[----:B------:R-:W-:Y:S04]  /*2700*/  STS.U8 [R19+UR5+0x480], R86 ;  /* 0x0004805613007988 */ /* 0x000fe80008000005 */
[----:B------:R-:W-:Y:S04]  /*2710*/  STS.U8 [R19+UR5+0x680], R92 ;  /* 0x0006805c13007988 */ /* 0x000fe80008000005 */
[----:B------:R-:W-:Y:S04]  /*2720*/  STS.U8 [R41+UR5+0x100], R66 ;  /* 0x0001004229007988 */ /* 0x000fe80008000005 */
[----:B------:R-:W-:Y:S04]  /*2730*/  STS.U8 [R41+UR5+0x300], R82 ;  /* 0x0003005229007988 */ /* 0x000fe80008000005 */
[----:B------:R-:W-:Y:S04]  /*2740*/  STS.U8 [R41+UR5+0x500], R88 ;  /* 0x0005005829007988 */ /* 0x000fe80008000005 */
[----:B------:R0:W-:Y:S04]  /*2750*/  STS.U8 [R41+UR5+0x700], R94 ;  /* 0x0007005e29007988 */ /* 0x0001e80008000005 */
[----:B------:R-:W-:Y:S04]  /*2760*/  STS.U8 [R43+UR5+0x180], R68 ;  /* 0x000180442b007988 */ /* 0x000fe80008000005 */
[----:B------:R-:W-:Y:S04]  /*2770*/  STS.U8 [R43+UR5+0x380], R84 ;  /* 0x000380542b007988 */ /* 0x000fe80008000005 */
[----:B------:R-:W-:Y:S04]  /*2780*/  STS.U8 [R43+UR5+0x580], R90 ;  /* 0x0005805a2b007988 */ /* 0x000fe80008000005 */
[----:B------:R1:W-:Y:S01]  /*2790*/  STS.U8 [R43+UR5+0x780], R32 ;  /* 0x000780202b007988 */ /* 0x0003e20008000005 */
[----:B------:R-:W-:Y:S01]  /*27a0*/  BAR.SYNC.DEFER_BLOCKING 0x0 ;  /* 0x0000000000007b1d */ /* 0x000fe20000010000 */
[----:B0-----:R-:W-:Y:S01]  /*27b0*/  PRMT R94, RZ, 0x7610, R94 ;  /* 0x00007610ff5e7816 */ /* 0x001fe2000000005e */
[C---:B------:R-:W-:Y:S01]  /*27c0*/  VIADD R34, R45.reuse, UR16 ;  /* 0x000000102d227c36 */ /* 0x040fe20008000000 */
[C---:B------:R-:W-:Y:S01]  /*27d0*/  IADD3 R82, P3, PT, R45.reuse, R12, RZ ;  /* 0x0000000c2d527210 */ /* 0x040fe20007f7e0ff */
[----:B-1----:R-:W-:-:S02]  /*27e0*/  VIADD R32, R45, UR18 ;  /* 0x000000122d207c36 */ /* 0x002fc40008000000 */
[C---:B------:R-:W-:Y:S02]  /*27f0*/  VIADD R68, R45.reuse, UR23 ;  /* 0x000000172d447c36 */ /* 0x040fe40008000000 */
[----:B------:R-:W-:Y:S02]  /*2800*/  VIADD R66, R45, UR25 ;  /* 0x000000192d427c36 */ /* 0x000fe40008000000 */
[C---:B------:R-:W-:Y:S01]  /*2810*/  IMAD.X R83, R6.reuse, 0x1, R15, P3 ;  /* 0x0000000106537824 */ /* 0x040fe200018e060f */
[----:B------:R0:W2:Y:S04]  /*2820*/  @!P0 LDG.E.U8 R96, desc[UR8][R26.64] ;  /* 0x000000081a608981 */ /* 0x0000a8000c1e1100 */
[----:B------:R1:W3:Y:S04]  /*2830*/  @!P0 LDG.E.U8 R94, desc[UR8][R24.64] ;  /* 0x00000008185e8981 */ /* 0x0002e8000c1e1100 */
[----:B------:R4:W5:Y:S01]  /*2840*/  @!P0 LDG.E.U8 R85, desc[UR8][R34.64] ;  /* 0x0000000822558981 */ /* 0x000962000c1e1100 */
[----:B0-----:R-:W-:-:S02]  /*2850*/  IADD3.X R27, PT, PT, R6, UR20, RZ, P2, !PT ;  /* 0x00000014061b7c10 */ /* 0x001fc400097fe4ff */
[C---:B------:R-:W-:Y:S01]  /*2860*/  IADD3 RZ, P2, PT, R45.reuse, UR25, RZ ;  /* 0x000000192dff7c10 */ /* 0x040fe2000ff5e0ff */
[----:B------:R0:W2:Y:S01]  /*2870*/  @!P0 LDG.E.U8 R21, desc[UR8][R22.64] ;  /* 0x0000000816158981 */ /* 0x0000a2000c1e1100 */
[C---:B-1----:R-:W-:Y:S02]  /*2880*/  IADD3.X R25, PT, PT, R6.reuse, UR22, RZ, P1, !PT ;  /* 0x0000001606197c10 */ /* 0x042fe40008ffe4ff */
[C---:B------:R-:W-:Y:S01]  /*2890*/  IADD3 RZ, P1, PT, R45.reuse, UR27, RZ ;  /* 0x0000001b2dff7c10 */ /* 0x040fe2000ff3e0ff */
[C---:B------:R-:W-:Y:S01]  /*28a0*/  VIADD R26, R45.reuse, UR19 ;  /* 0x000000132d1a7c36 */ /* 0x040fe20008000000 */
[C---:B------:R-:W-:Y:S01]  /*28b0*/  IADD3.X R67, PT, PT, R6.reuse, UR26, RZ, P2, !PT ;  /* 0x0000001a06437c10 */ /* 0x040fe200097fe4ff */
[C---:B------:R-:W-:Y:S01]  /*28c0*/  VIADD R24, R45.reuse, UR21 ;  /* 0x000000152d187c36 */ /* 0x040fe20008000000 */
[----:B----4-:R-:W-:Y:S01]  /*28d0*/  IADD3.X R35, PT, PT, R6, UR28, RZ, P1, !PT ;  /* 0x0000001c06237c10 */ /* 0x010fe20008ffe4ff */
[----:B------:R1:W4:Y:S01]  /*28e0*/  @!P0 LDG.E.U8 R20, desc[UR8][R32.64] ;  /* 0x0000000820148981 */ /* 0x000322000c1e1100 */
[C---:B------:R-:W-:Y:S01]  /*28f0*/  IADD3 RZ, P2, PT, R45.reuse, UR31, RZ ;  /* 0x0000001f2dff7c10 */ /* 0x040fe2000ff5e0ff */
[C---:B------:R-:W-:Y:S01]  /*2900*/  VIADD R34, R45.reuse, UR27 ;  /* 0x0000001b2d227c36 */ /* 0x040fe20008000000 */
[----:B------:R-:W-:Y:S01]  /*2910*/  IADD3 RZ, P1, PT, R45, UR33, RZ ;  /* 0x000000212dff7c10 */ /* 0x000fe2000ff3e0ff */
[----:B------:R1:W3:Y:S01]  /*2920*/  @!P0 LDG.E.U8 R87, desc[UR8][R26.64] ;  /* 0x000000081a578981 */ /* 0x0002e2000c1e1100 */
[----:B0-----:R-:W-:-:S02]  /*2930*/  PRMT R23, RZ, 0x7610, R23 ;  /* 0x00007610ff177816 */ /* 0x001fc40000000017 */
[----:B------:R-:W-:Y:S01]  /*2940*/  PRMT R22, RZ, 0x7610, R22 ;  /* 0x00007610ff167816 */ /* 0x000fe20000000016 */
[----:B------:R0:W3:Y:S01]  /*2950*/  @!P0 LDG.E.U8 R89, desc[UR8][R24.64] ;  /* 0x0000000818598981 */ /* 0x0000e2000c1e1100 */
[C---:B------:R-:W-:Y:S02]  /*2960*/  IADD3 RZ, P3, PT, R45.reuse, UR29, RZ ;  /* 0x0000001d2dff7c10 */ /* 0x040fe4000ff7e0ff */
[----:B-1----:R-:W-:Y:S01]  /*2970*/  PRMT R33, RZ, 0x7610, R33 ;  /* 0x00007610ff217816 */ /* 0x002fe20000000021 */
[----:B------:R1:W3:Y:S01]  /*2980*/  @!P0 LDG.E.U8 R91, desc[UR8][R34.64] ;  /* 0x00000008225b8981 */ /* 0x0002e2000c1e1100 */
[C---:B------:R-:W-:Y:S02]  /*2990*/  IADD3.X R27, PT, PT, R6.reuse, UR32, RZ, P2, !PT ;  /* 0x00000020061b7c10 */ /* 0x040fe400097fe4ff */
[C---:B------:R-:W-:Y:S01]  /*29a0*/  IADD3 RZ, P2, PT, R45.reuse, UR35, RZ ;  /* 0x000000232dff7c10 */ /* 0x040fe2000ff5e0ff */
[C---:B------:R-:W-:Y:S01]  /*29b0*/  VIADD R26, R45.reuse, UR31 ;  /* 0x0000001f2d1a7c36 */ /* 0x040fe20008000000 */
[C---:B0-----:R-:W-:Y:S01]  /*29c0*/  IADD3.X R25, PT, PT, R6.reuse, UR34, RZ, P1, !PT ;  /* 0x0000002206197c10 */ /* 0x041fe20008ffe4ff */
[----:B------:R0:W3:Y:S01]  /*29d0*/  @!P0 LDG.E.U8 R23, desc[UR8][R68.64] ;  /* 0x0000000844178981 */ /* 0x0000e2000c1e1100 */
[C---:B------:R-:W-:Y:S01]  /*29e0*/  IADD3 RZ, P1, PT, R45.reuse, UR37, RZ ;  /* 0x000000252dff7c10 */ /* 0x040fe2000ff3e0ff */
[C---:B------:R-:W-:Y:S01]  /*29f0*/  VIADD R24, R45.reuse, UR33 ;  /* 0x000000212d187c36 */ /* 0x040fe20008000000 */
[----:B------:R-:W-:Y:S01]  /*2a00*/  PRMT R32, RZ, 0x7610, R32 ;  /* 0x00007610ff207816 */ /* 0x000fe20000000020 */
[----:B------:R0:W4:Y:S01]  /*2a10*/  @!P0 LDG.E.U8 R22, desc[UR8][R66.64] ;  /* 0x0000000842168981 */ /* 0x000122000c1e1100 */
[----:B-1----:R-:W-:Y:S01]  /*2a20*/  PRMT R35, RZ, 0x7610, R35 ;  /* 0x00007610ff237816 */ /* 0x002fe20000000023 */
[C---:B------:R-:W-:Y:S01]  /*2a30*/  VIADD R80, R45.reuse, UR29 ;  /* 0x0000001d2d507c36 */ /* 0x040fe20008000000 */
[----:B------:R-:W-:Y:S01]  /*2a40*/  PRMT R34, RZ, 0x7610, R34 ;  /* 0x00007610ff227816 */ /* 0x000fe20000000022 */
[----:B------:R-:W4:Y:S01]  /*2a50*/  @!P0 LDG.E.U8 R33, desc[UR8][R26.64] ;  /* 0x000000081a218981 */ /* 0x000f22000c1e1100 */
[C---:B------:R-:W-:Y:S01]  /*2a60*/  IADD3.X R81, PT, PT, R6.reuse, UR30, RZ, P3, !PT ;  /* 0x0000001e06517c10 */ /* 0x040fe20009ffe4ff */
[C---:B0-----:R-:W-:Y:S01]  /*2a70*/  VIADD R68, R45.reuse, UR35 ;  /* 0x000000232d447c36 */ /* 0x041fe20008000000 */
[C---:B------:R-:W-:Y:S01]  /*2a80*/  IADD3.X R69, PT, PT, R6.reuse, UR36, RZ, P2, !PT ;  /* 0x0000002406457c10 */ /* 0x040fe200097fe4ff */
[----:B------:R-:W5:Y:S01]  /*2a90*/  @!P0 LDG.E.U8 R95, desc[UR8][R82.64] ;  /* 0x00000008525f8981 */ /* 0x000f62000c1e1100 */
[----:B------:R-:W-:Y:S01]  /*2aa0*/  VIADD R66, R45, UR37 ;  /* 0x000000252d427c36 */ /* 0x000fe20008000000 */
[----:B------:R-:W-:-:S02]  /*2ab0*/  IADD3.X R67, PT, PT, R6, UR38, RZ, P1, !PT ;  /* 0x0000002606437c10 */ /* 0x000fc40008ffe4ff */
[----:B------:R0:W5:Y:S04]  /*2ac0*/  @!P0 LDG.E.U8 R32, desc[UR8][R24.64] ;  /* 0x0000000818208981 */ /* 0x000168000c1e1100 */
[----:B------:R-:W5:Y:S04]  /*2ad0*/  @!P0 LDG.E.U8 R35, desc[UR8][R68.64] ;  /* 0x0000000844238981 */ /* 0x000f68000c1e1100 */
[----:B------:R-:W5:Y:S04]  /*2ae0*/  @!P0 LDG.E.U8 R93, desc[UR8][R80.64] ;  /* 0x00000008505d8981 */ /* 0x000f68000c1e1100 */
[----:B------:R1:W5:Y:S04]  /*2af0*/  @!P0 LDG.E.U8 R34, desc[UR8][R66.64] ;  /* 0x0000000842228981 */ /* 0x000368000c1e1100 */
[----:B0-----:R-:W-:Y:S04]  /*2b00*/  LDS.U8 R24, [R10+UR5] ;  /* 0x000000050a187984 */ /* 0x001fe80008000000 */
[----:B------:R-:W0:Y:S04]  /*2b10*/  LDS.U8 R25, [R10+UR5+0x20] ;  /* 0x000020050a197984 */ /* 0x000e280008000000 */
[----:B------:R-:W-:Y:S04]  /*2b20*/  LDS.U8 R65, [R10+UR5+0x40] ;  /* 0x000040050a417984 */ /* 0x000fe80008000000 */
[----:B------:R-:W-:Y:S04]  /*2b30*/  LDS.U8 R71, [R10+UR5+0x60] ;  /* 0x000060050a477984 */ /* 0x000fe80008000000 */
[----:B------:R-:W-:Y:S04]  /*2b40*/  LDS.U8 R26, [R10+UR5+0x200] ;  /* 0x000200050a1a7984 */ /* 0x000fe80008000000 */
[----:B------:R-:W0:Y:S04]  /*2b50*/  LDS.U8 R27, [R10+UR5+0x220] ;  /* 0x000220050a1b7984 */ /* 0x000e280008000000 */
[----:B------:R-:W-:Y:S04]  /*2b60*/  LDS.U8 R73, [R10+UR5+0x240] ;  /* 0x000240050a497984 */ /* 0x000fe80008000000 */
        /* <DEDUP_REMOVED lines=9> */
[----:B-1----:R-:W-:Y:S04]  /*2c00*/  LDS.U8 R66, [R16+UR5] ;  /* 0x0000000510427984 */ /* 0x002fe80008000000 */
[----:B------:R-:W1:Y:S04]  /*2c10*/  LDS.U8 R67, [R16+UR5+0x20] ;  /* 0x0000200510437984 */ /* 0x000e680008000000 */
[----:B------:R-:W-:Y:S04]  /*2c20*/  LDS.U8 R77, [R16+UR5+0x40] ;  /* 0x00004005104d7984 */ /* 0x000fe80008000000 */
[----:B------:R-:W-:Y:S04]  /*2c30*/  LDS.U8 R79, [R16+UR5+0x60] ;  /* 0x00006005104f7984 */ /* 0x000fe80008000000 */
[----:B------:R-:W-:Y:S04]  /*2c40*/  LDS.U8 R68, [R16+UR5+0x200] ;  /* 0x0002000510447984 */ /* 0x000fe80008000000 */
[----:B------:R-:W0:Y:S04]  /*2c50*/  LDS.U8 R69, [R16+UR5+0x220] ;  /* 0x0002200510457984 */ /* 0x000e280008000000 */
[----:B------:R-:W-:Y:S04]  /*2c60*/  LDS.U8 R81, [R16+UR5+0x240] ;  /* 0x0002400510517984 */ /* 0x000fe80008000000 */
[----:B------:R-:W1:Y:S04]  /*2c70*/  LDS.U8 R83, [R16+UR5+0x260] ;  /* 0x0002600510537984 */ /* 0x000e680008000000 */
[----:B------:R-:W-:Y:S04]  /*2c80*/  LDS.U8 R90, [R16+UR5+0x400] ;  /* 0x00040005105a7984 */ /* 0x000fe80008000000 */
[----:B------:R-:W-:Y:S04]  /*2c90*/  LDS.U8 R57, [R16+UR5+0x420] ;  /* 0x0004200510397984 */ /* 0x000fe80008000000 */
[----:B------:R-:W-:Y:S04]  /*2ca0*/  LDS.U8 R82, [R16+UR5+0x440] ;  /* 0x0004400510527984 */ /* 0x000fe80008000000 */
[----:B------:R-:W-:Y:S04]  /*2cb0*/  LDS.U8 R49, [R16+UR5+0x460] ;  /* 0x0004600510317984 */ /* 0x000fe80008000000 */
[----:B------:R-:W-:Y:S04]  /*2cc0*/  LDS.U8 R88, [R16+UR5+0x600] ;  /* 0x0006000510587984 */ /* 0x000fe80008000000 */
[----:B------:R-:W-:Y:S04]  /*2cd0*/  LDS.U8 R55, [R16+UR5+0x620] ;  /* 0x0006200510377984 */ /* 0x000fe80008000000 */
[----:B------:R-:W-:Y:S04]  /*2ce0*/  LDS.U8 R80, [R16+UR5+0x640] ;  /* 0x0006400510507984 */ /* 0x000fe80008000000 */
[----:B------:R-:W-:Y:S01]  /*2cf0*/  LDS.U8 R47, [R16+UR5+0x660] ;  /* 0x00066005102f7984 */ /* 0x000fe20008000000 */
[----:B------:R-:W-:Y:S01]  /*2d00*/  BAR.SYNC.DEFER_BLOCKING 0x0 ;  /* 0x0000000000007b1d */ /* 0x000fe20000010000 */
[----:B0-----:R-:W-:-:S02]  /*2d10*/  IMAD R24, R25, 0x100, R24 ;  /* 0x0000010019187824 */ /* 0x001fc400078e0218 */
[----:B------:R-:W-:Y:S02]  /*2d20*/  IMAD R26, R27, 0x100, R26 ;  /* 0x000001001b1a7824 */ /* 0x000fe400078e021a */
[----:B-1----:R-:W-:Y:S02]  /*2d30*/  IMAD R25, R67, 0x100, R66 ;  /* 0x0000010043197824 */ /* 0x002fe400078e0242 */
[----:B------:R-:W-:Y:S01]  /*2d40*/  IMAD R27, R69, 0x100, R68 ;  /* 0x00000100451b7824 */ /* 0x000fe200078e0244 */
[----:B------:R-:W-:Y:S02]  /*2d50*/  F2FP.F16.E4M3.UNPACK_B R24, R24 ;  /* 0x00000018ff18723e */ /* 0x000fe400020006ff */
[----:B------:R-:W-:Y:S02]  /*2d60*/  F2FP.F16.E4M3.UNPACK_B R26, R26 ;  /* 0x0000001aff1a723e */ /* 0x000fe400020006ff */
[----:B------:R-:W-:Y:S02]  /*2d70*/  F2FP.F16.E4M3.UNPACK_B R25, R25 ;  /* 0x00000019ff19723e */ /* 0x000fe400020006ff */
[----:B------:R-:W-:Y:S01]  /*2d80*/  F2FP.F16.E4M3.UNPACK_B R27, R27 ;  /* 0x0000001bff1b723e */ /* 0x000fe200020006ff */
[----:B------:R-:W-:-:S02]  /*2d90*/  IMAD R65, R71, 0x100, R65 ;  /* 0x0000010047417824 */ /* 0x000fc400078e0241 */
[----:B------:R-:W-:Y:S02]  /*2da0*/  IMAD R73, R75, 0x100, R73 ;  /* 0x000001004b497824 */ /* 0x000fe400078e0249 */
[----:B------:R-:W-:Y:S02]  /*2db0*/  IMAD R77, R79, 0x100, R77 ;  /* 0x000001004f4d7824 */ /* 0x000fe400078e024d */
[----:B------:R-:W-:Y:S01]  /*2dc0*/  IMAD R81, R83, 0x100, R81 ;  /* 0x0000010053517824 */ /* 0x000fe200078e0251 */
[----:B--2---:R-:W-:Y:S04]  /*2dd0*/  STS.U8 [R18+UR5+0x200], R21 ;  /* 0x0002001512007988 */ /* 0x004fe80008000005 */
[----:B---3--:R-:W-:Y:S04]  /*2de0*/  STS.U8 [R18+UR5+0x400], R23 ;  /* 0x0004001712007988 */ /* 0x008fe80008000005 */
[----:B----4-:R-:W-:Y:S04]  /*2df0*/  STS.U8 [R18+UR5+0x600], R33 ;  /* 0x0006002112007988 */ /* 0x010fe80008000005 */
[----:B-----5:R-:W-:Y:S04]  /*2e00*/  STS.U8 [R18+UR5], R95 ;  /* 0x0000005f12007988 */ /* 0x020fe80008000005 */
[----:B------:R-:W-:Y:S04]  /*2e10*/  STS.U8 [R41+UR5+0x80], R96 ;  /* 0x0000806029007988 */ /* 0x000fe80008000005 */
        /* <DEDUP_REMOVED lines=10> */
[----:B------:R-:W-:Y:S01]  /*2ec0*/  STS.U8 [R7+UR5+0x780], R34 ;  /* 0x0007802207007988 */ /* 0x000fe20008000005 */
[----:B------:R-:W-:Y:S06]  /*2ed0*/  BAR.SYNC.DEFER_BLOCKING 0x0 ;  /* 0x0000000000007b1d */ /* 0x000fec0000010000 */
[----:B------:R-:W0:Y:S04]  /*2ee0*/  LDSM.16.M88.4 R20, [R11] ;  /* 0x000000000b14783b */ /* 0x000e280000000200 */
[----:B------:R-:W1:Y:S01]  /*2ef0*/  LDSM.16.M88.4 R32, [R11+0x400] ;  /* 0x000400000b20783b */ /* 0x000e620000000200 */
[----:B------:R-:W-:Y:S01]  /*2f00*/  IMAD R61, R61, 0x100, R63 ;  /* 0x000001003d3d7824 */ /* 0x000fe200078e023f */
[----:B0-----:R-:W-:-:S02]  /*2f10*/  F2FP.F16.E4M3.UNPACK_B R68, R20 ;  /* 0x00000014ff44723e */ /* 0x001fc400020006ff */
[----:B------:R-:W-:Y:S02]  /*2f20*/  F2FP.F16.E4M3.UNPACK_B R69, R21 ;  /* 0x00000015ff45723e */ /* 0x000fe400020006ff */
[----:B-1----:R-:W-:Y:S02]  /*2f30*/  F2FP.F16.E4M3.UNPACK_B R66, R32 ;  /* 0x00000020ff42723e */ /* 0x002fe400020006ff */
[----:B------:R-:W-:-:S03]  /*2f40*/  F2FP.F16.E4M3.UNPACK_B R67, R33 ;  /* 0x00000021ff43723e */ /* 0x000fc600020006ff */
[----:B------:R-:W-:Y:S01]  /*2f50*/  HMMA.16816.F32 R36, R24, R68, R36 ;  /* 0x000000441824723c */ /* 0x000fe20000001824 */
[----:B------:R-:W-:Y:S02]  /*2f60*/  F2FP.F16.E4M3.UNPACK_B R20, R20.H1 ;  /* 0x00000014ff14723e */ /* 0x000fe400030006ff */
[----:B------:R-:W-:-:S05]  /*2f70*/  F2FP.F16.E4M3.UNPACK_B R21, R21.H1 ;  /* 0x00000015ff15723e */ /* 0x000fca00030006ff */
[----:B------:R-:W-:Y:S01]  /*2f80*/  HMMA.16816.F32 R28, R24, R66, R28 ;  /* 0x00000042181c723c */ /* 0x000fe2000000181c */
[----:B------:R-:W-:Y:S02]  /*2f90*/  F2FP.F16.E4M3.UNPACK_B R24, R65 ;  /* 0x00000041ff18723e */ /* 0x000fe400020006ff */
[----:B------:R-:W-:Y:S02]  /*2fa0*/  F2FP.F16.E4M3.UNPACK_B R26, R73 ;  /* 0x00000049ff1a723e */ /* 0x000fe400020006ff */
[----:B------:R-:W-:Y:S02]  /*2fb0*/  F2FP.F16.E4M3.UNPACK_B R25, R77 ;  /* 0x0000004dff19723e */ /* 0x000fe400020006ff */
[----:B------:R-:W-:Y:S02]  /*2fc0*/  F2FP.F16.E4M3.UNPACK_B R27, R81 ;  /* 0x00000051ff1b723e */ /* 0x000fe400020006ff */
[----:B------:R-:W-:Y:S02]  /*2fd0*/  F2FP.F16.E4M3.UNPACK_B R32, R32.H1 ;  /* 0x00000020ff20723e */ /* 0x000fe400030006ff */
[----:B------:R-:W-:-:S03]  /*2fe0*/  F2FP.F16.E4M3.UNPACK_B R33, R33.H1 ;  /* 0x00000021ff21723e */ /* 0x000fc600030006ff */
[----:B------:R-:W-:Y:S01]  /*2ff0*/  HMMA.16816.F32 R36, R24, R20, R36 ;  /* 0x000000141824723c */ /* 0x000fe20000001824 */
[----:B------:R-:W-:Y:S02]  /*3000*/  IMAD R59, R59, 0x100, R92 ;  /* 0x000001003b3b7824 */ /* 0x000fe400078e025c */
[----:B------:R-:W-:Y:S02]  /*3010*/  IMAD R57, R57, 0x100, R90 ;  /* 0x0000010039397824 */ /* 0x000fe400078e025a */
[----:B------:R-:W-:-:S03]  /*3020*/  IMAD R55, R55, 0x100, R88 ;  /* 0x0000010037377824 */ /* 0x000fc600078e0258 */
[----:B------:R-:W-:Y:S01]  /*3030*/  HMMA.16816.F32 R28, R24, R32, R28 ;  /* 0x00000020181c723c */ /* 0x000fe2000000181c */
[----:B------:R-:W-:Y:S02]  /*3040*/  F2FP.F16.E4M3.UNPACK_B R24, R61 ;  /* 0x0000003dff18723e */ /* 0x000fe400020006ff */
[----:B------:R-:W-:Y:S02]  /*3050*/  F2FP.F16.E4M3.UNPACK_B R26, R59 ;  /* 0x0000003bff1a723e */ /* 0x000fe400020006ff */
[----:B------:R-:W-:Y:S02]  /*3060*/  F2FP.F16.E4M3.UNPACK_B R25, R57 ;  /* 0x00000039ff19723e */ /* 0x000fe400020006ff */
[----:B------:R-:W-:Y:S02]  /*3070*/  F2FP.F16.E4M3.UNPACK_B R27, R55 ;  /* 0x00000037ff1b723e */ /* 0x000fe400020006ff */
[----:B------:R-:W-:Y:S02]  /*3080*/  F2FP.F16.E4M3.UNPACK_B R20, R22 ;  /* 0x00000016ff14723e */ /* 0x000fe400020006ff */
[----:B------:R-:W-:-:S07]  /*3090*/  F2FP.F16.E4M3.UNPACK_B R21, R23 ;  /* 0x00000017ff15723e */ /* 0x000fce00020006ff */
[----:B------:R-:W-:Y:S01]  /*30a0*/  HMMA.16816.F32 R36, R24, R20, R36 ;  /* 0x000000141824723c */ /* 0x000fe20000001824 */
[----:B------:R-:W-:Y:S02]  /*30b0*/  F2FP.F16.E4M3.UNPACK_B R20, R34 ;  /* 0x00000022ff14723e */ /* 0x000fe400020006ff */
[----:B------:R-:W-:Y:S01]  /*30c0*/  F2FP.F16.E4M3.UNPACK_B R21, R35 ;  /* 0x00000023ff15723e */ /* 0x000fe200020006ff */
[----:B------:R-:W-:-:S06]  /*30d0*/  USHF.R.S32.HI UR39, URZ, 0x1f, UR4 ;  /* 0x0000001fff277899 */ /* 0x000fcc0008011404 */
[----:B------:R-:W-:Y:S01]  /*30e0*/  HMMA.16816.F32 R28, R24, R20, R28 ;  /* 0x00000014181c723c */ /* 0x000fe2000000181c */
[----:B------:R-:W-:Y:S01]  /*30f0*/  UIADD3 UR37, UP0, UPT, UR4, UR37, URZ ;  /* 0x0000002504257290 */ /* 0x000fe2000ff1e0ff */
[----:B------:R-:W-:Y:S02]  /*3100*/  IMAD R53, R53, 0x100, R86 ;  /* 0x0000010035357824 */ /* 0x000fe400078e0256 */
[----:B------:R-:W-:Y:S01]  /*3110*/  IMAD R51, R51, 0x100, R84 ;  /* 0x0000010033337824 */ /* 0x000fe200078e0254 */
[----:B------:R-:W-:Y:S01]  /*3120*/  UIADD3.X UR38, UPT, UPT, UR39, UR38, URZ, UP0, !UPT ;  /* 0x0000002627267290 */ /* 0x000fe200087fe4ff */
[----:B------:R-:W-:Y:S02]  /*3130*/  IMAD R49, R49, 0x100, R82 ;  /* 0x0000010031317824 */ /* 0x000fe400078e0252 */
[----:B------:R-:W-:Y:S01]  /*3140*/  IMAD R47, R47, 0x100, R80 ;  /* 0x000001002f2f7824 */ /* 0x000fe200078e0250 */
[----:B------:R-:W-:Y:S01]  /*3150*/  UIADD3 UR23, UP0, UPT, UR4, UR23, URZ ;  /* 0x0000001704177290 */ /* 0x000fe2000ff1e0ff */
[----:B------:R-:W-:Y:S01]  /*3160*/  F2FP.F16.E4M3.UNPACK_B R24, R22.H1 ;  /* 0x00000016ff18723e */ /* 0x000fe200030006ff */
[----:B------:R-:W-:Y:S01]  /*3170*/  UIADD3 UR6, UPT, UPT, UR6, -0x1, URZ ;  /* 0xffffffff06067890 */ /* 0x000fe2000fffe0ff */
[----:B------:R-:W-:Y:S01]  /*3180*/  F2FP.F16.E4M3.UNPACK_B R25, R23.H1 ;  /* 0x00000017ff19723e */ /* 0x000fe200030006ff */
[----:B------:R-:W-:Y:S01]  /*3190*/  UIADD3.X UR24, UPT, UPT, UR39, UR24, URZ, UP0, !UPT ;  /* 0x0000001827187290 */ /* 0x000fe200087fe4ff */
[----:B------:R-:W-:-:S02]  /*31a0*/  F2FP.F16.E4M3.UNPACK_B R20, R53 ;  /* 0x00000035ff14723e */ /* 0x000fc400020006ff */
[----:B------:R-:W-:Y:S02]  /*31b0*/  F2FP.F16.E4M3.UNPACK_B R22, R51 ;  /* 0x00000033ff16723e */ /* 0x000fe400020006ff */
[----:B------:R-:W-:Y:S02]  /*31c0*/  F2FP.F16.E4M3.UNPACK_B R21, R49 ;  /* 0x00000031ff15723e */ /* 0x000fe400020006ff */
[----:B------:R-:W-:Y:S02]  /*31d0*/  F2FP.F16.E4M3.UNPACK_B R23, R47 ;  /* 0x0000002fff17723e */ /* 0x000fe400020006ff */
[----:B------:R-:W-:Y:S02]  /*31e0*/  F2FP.F16.E4M3.UNPACK_B R34, R34.H1 ;  /* 0x00000022ff22723e */ /* 0x000fe400030006ff */
[----:B------:R-:W-:Y:S01]  /*31f0*/  F2FP.F16.E4M3.UNPACK_B R35, R35.H1 ;  /* 0x00000023ff23723e */ /* 0x000fe200030006ff */
[----:B------:R-:W-:Y:S02]  /*3200*/  UISETP.NE.U32.AND UP0, UPT, UR6, URZ, UPT ;  /* 0x000000ff0600728c */ /* 0x000fe4000bf05070 */
[----:B------:R-:W-:Y:S01]  /*3210*/  UIADD3 UR35, UP4, UPT, UR4, UR35, URZ ;  /* 0x0000002304237290 */ /* 0x000fe2000ff9e0ff */
[----:B------:R-:W-:Y:S01]  /*3220*/  HMMA.16816.F32 R36, R20, R24, R36 ;  /* 0x000000181424723c */ /* 0x000fe20000001824 */
[----:B------:R-:W-:-:S02]  /*3230*/  UIADD3 UR33, UP3, UPT, UR4, UR33, URZ ;  /* 0x0000002104217290 */ /* 0x000fc4000ff7e0ff */
[----:B------:R-:W-:Y:S02]  /*3240*/  UIADD3 UR31, UP6, UPT, UR4, UR31, URZ ;  /* 0x0000001f041f7290 */ /* 0x000fe4000ffde0ff */
[----:B------:R-:W-:Y:S02]  /*3250*/  UIADD3 UR29, UP5, UPT, UR4, UR29, URZ ;  /* 0x0000001d041d7290 */ /* 0x000fe4000ffbe0ff */
[----:B------:R-:W-:Y:S01]  /*3260*/  UIADD3 UR27, UP2, UPT, UR4, UR27, URZ ;  /* 0x0000001b041b7290 */ /* 0x000fe2000ff5e0ff */
[----:B------:R-:W-:Y:S01]  /*3270*/  HMMA.16816.F32 R28, R20, R34, R28 ;  /* 0x00000022141c723c */ /* 0x000fe2000000181c */
[----:B------:R-:W-:Y:S01]  /*3280*/  UIADD3 UR25, UP1, UPT, UR4, UR25, URZ ;  /* 0x0000001904197290 */ /* 0x000fe2000ff3e0ff */
[----:B------:R-:W-:Y:S01]  /*3290*/  IMAD.U32 R20, RZ, RZ, UR10 ;  /* 0x0000000aff147e24 */ /* 0x000fe2000f8e00ff */
[----:B------:R-:W-:Y:S02]  /*32a0*/  IADD3 R5, P2, PT, R5, UR10, RZ ;  /* 0x0000000a05057c10 */ /* 0x000fe4000ff5e0ff */
[----:B------:R-:W-:-:S02]  /*32b0*/  IADD3 R14, P0, PT, R14, UR4, RZ ;  /* 0x000000040e0e7c10 */ /* 0x000fc4000ff1e0ff */
[----:B------:R-:W-:Y:S01]  /*32c0*/  IADD3 R12, P1, PT, R12, UR4, RZ ;  /* 0x000000040c0c7c10 */ /* 0x000fe2000ff3e0ff */
[----:B------:R-:W-:Y:S02]  /*32d0*/  UIADD3.X UR36, UPT, UPT, UR39, UR36, URZ, UP4, !UPT ;  /* 0x0000002427247290 */ /* 0x000fe4000a7fe4ff */
[----:B------:R-:W-:Y:S02]  /*32e0*/  UIADD3.X UR34, UPT, UPT, UR39, UR34, URZ, UP3, !UPT ;  /* 0x0000002227227290 */ /* 0x000fe40009ffe4ff */
[----:B------:R-:W-:Y:S02]  /*32f0*/  UIADD3.X UR32, UPT, UPT, UR39, UR32, URZ, UP6, !UPT ;  /* 0x0000002027207290 */ /* 0x000fe4000b7fe4ff */
[----:B------:R-:W-:Y:S02]  /*3300*/  UIADD3.X UR30, UPT, UPT, UR39, UR30, URZ, UP5, !UPT ;  /* 0x0000001e271e7290 */ /* 0x000fe4000affe4ff */
[----:B------:R-:W-:Y:S02]  /*3310*/  UIADD3.X UR28, UPT, UPT, UR39, UR28, URZ, UP2, !UPT ;  /* 0x0000001c271c7290 */ /* 0x000fe400097fe4ff */
[----:B------:R-:W-:Y:S01]  /*3320*/  UIADD3.X UR26, UPT, UPT, UR39, UR26, URZ, UP1, !UPT ;  /* 0x0000001a271a7290 */ /* 0x000fe20008ffe4ff */
[----:B------:R-:W-:Y:S01]  /*3330*/  LEA.HI.X.SX32 R13, R20, R13, 0x1, P2 ;  /* 0x0000000d140d7211 */ /* 0x000fe200010f0eff */
[----:B------:R-:W-:Y:S01]  /*3340*/  UIADD3 UR21, UP4, UPT, UR4, UR21, URZ ;  /* 0x0000001504157290 */ /* 0x000fe2000ff9e0ff */
[----:B------:R-:W-:Y:S01]  /*3350*/  IADD3.X R17, PT, PT, R17, UR39, RZ, P0, !PT ;  /* 0x0000002711117c10 */ /* 0x000fe200087fe4ff */
[----:B------:R-:W-:Y:S01]  /*3360*/  UIADD3 UR19, UP3, UPT, UR4, UR19, URZ ;  /* 0x0000001304137290 */ /* 0x000fe2000ff7e0ff */
[----:B------:R-:W-:Y:S01]  /*3370*/  IADD3.X R15, PT, PT, R15, UR39, RZ, P1, !PT ;  /* 0x000000270f0f7c10 */ /* 0x000fe20008ffe4ff */
[----:B------:R-:W-:-:S02]  /*3380*/  UIADD3 UR18, UP6, UPT, UR4, UR18, URZ ;  /* 0x0000001204127290 */ /* 0x000fc4000ffde0ff */
[----:B------:R-:W-:Y:S02]  /*3390*/  UIADD3 UR17, UP5, UPT, UR4, UR17, URZ ;  /* 0x0000001104117290 */ /* 0x000fe4000ffbe0ff */
[----:B------:R-:W-:Y:S02]  /*33a0*/  UIADD3 UR16, UP2, UPT, UR4, UR16, URZ ;  /* 0x0000001004107290 */ /* 0x000fe4000ff5e0ff */
[----:B------:R-:W-:Y:S02]  /*33b0*/  UIADD3 UR11, UP1, UPT, UR4, UR11, URZ ;  /* 0x0000000b040b7290 */ /* 0x000fe4000ff3e0ff */
[----:B------:R-:W-:Y:S02]  /*33c0*/  UIADD3 UR7, UPT, UPT, UR7, -0x40, URZ ;  /* 0xffffffc007077890 */ /* 0x000fe4000fffe0ff */
[----:B------:R-:W-:Y:S02]  /*33d0*/  UIADD3.X UR22, UPT, UPT, UR39, UR22, URZ, UP4, !UPT ;  /* 0x0000001627167290 */ /* 0x000fe4000a7fe4ff */
[----:B------:R-:W-:-:S02]  /*33e0*/  UIADD3.X UR20, UPT, UPT, UR39, UR20, URZ, UP3, !UPT ;  /* 0x0000001427147290 */ /* 0x000fc40009ffe4ff */
[----:B------:R-:W-:Y:S02]  /*33f0*/  UIADD3.X UR15, UPT, UPT, UR39, UR15, URZ, UP6, !UPT ;  /* 0x0000000f270f7290 */ /* 0x000fe4000b7fe4ff */
[----:B------:R-:W-:Y:S02]  /*3400*/  UIADD3.X UR14, UPT, UPT, UR39, UR14, URZ, UP5, !UPT ;  /* 0x0000000e270e7290 */ /* 0x000fe4000affe4ff */
[----:B------:R-:W-:Y:S02]  /*3410*/  UIADD3.X UR13, UPT, UPT, UR39, UR13, URZ, UP2, !UPT ;  /* 0x0000000d270d7290 */ /* 0x000fe400097fe4ff */
[----:B------:R-:W-:Y:S01]  /*3420*/  UIADD3.X UR12, UPT, UPT, UR39, UR12, URZ, UP1, !UPT ;  /* 0x0000000c270c7290 */ /* 0x000fe20008ffe4ff */
[----:B------:R-:W-:Y:S11]  /*3430*/  BRA.U UP0, `(.L_x_1) ;  /* 0xffffffe900ac7547 */ /* 0x000ff6000b83ffff */
.L_x_0:
[----:B------:R-:W-:Y:S01]  /*3440*/  F2FP.SATFINITE.E4M3.F32.PACK_AB_MERGE_C R36, R37, R36, RZ ;  /* 0x000000242524723e */ /* 0x000fe200048070ff */
[----:B------:R-:W-:Y:S01]  /*3450*/  BAR.SYNC.DEFER_BLOCKING 0x0 ;  /* 0x0000000000007b1d */ /* 0x000fe20000010000 */
[----:B------:R-:W-:Y:S01]  /*3460*/  F2FP.SATFINITE.E4M3.F32.PACK_AB_MERGE_C R28, R29, R28, RZ ;  /* 0x0000001c1d1c723e */ /* 0x000fe200048070ff */
[----:B------:R-:W-:Y:S01]  /*3470*/  IMAD.IADD R76, R76, 0x1, R9 ;  /* 0x000000014c4c7824 */ /* 0x000fe200078e0209 */
[----:B------:R-:W-:Y:S02]  /*3480*/  F2FP.SATFINITE.E4M3.F32.PACK_AB_MERGE_C R38, R39, R38, RZ ;  /* 0x000000262726723e */ /* 0x000fe400048070ff */
[----:B------:R-:W-:Y:S01]  /*3490*/  F2FP.SATFINITE.E4M3.F32.PACK_AB_MERGE_C R30, R31, R30, RZ ;  /* 0x0000001e1f1e723e */ /* 0x000fe200048070ff */
[----:B------:R-:W0:Y:S01]  /*34a0*/  LDCU.128 UR12, c[0x0][0x390] ;  /* 0x00007200ff0c77ac */ /* 0x000e220008000c00 */
[----:B------:R-:W-:Y:S02]  /*34b0*/  LOP3.LUT R36, R36, 0xffff, RZ, 0xc0, !PT ;  /* 0x0000ffff24247812 */ /* 0x000fe400078ec0ff */
[----:B------:R-:W-:Y:S01]  /*34c0*/  LOP3.LUT R7, R28, 0xffff, RZ, 0xc0, !PT ;  /* 0x0000ffff1c077812 */ /* 0x000fe200078ec0ff */
[----:B------:R-:W1:Y:S01]  /*34d0*/  LDCU UR4, c[0x0][0x3b4] ;  /* 0x00007680ff0477ac */ /* 0x000e620008000800 */
[----:B------:R-:W-:-:S02]  /*34e0*/  LOP3.LUT R38, R38, 0xffff, RZ, 0xc0, !PT ;  /* 0x0000ffff26267812 */ /* 0x000fc400078ec0ff */
[----:B------:R-:W-:Y:S01]  /*34f0*/  LOP3.LUT R13, R30, 0xffff, RZ, 0xc0, !PT ;  /* 0x0000ffff1e0d7812 */ /* 0x000fe200078ec0ff */
[----:B------:R-:W2:Y:S01]  /*3500*/  LDCU UR6, c[0x0][0x3b8] ;  /* 0x00007700ff0677ac */ /* 0x000ea20008000800 */
[--C-:B------:R-:W-:Y:S02]  /*3510*/  PRMT R10, R36, 0x3340, R7.reuse ;  /* 0x00003340240a7816 */ /* 0x100fe40000000007 */
[----:B------:R-:W-:Y:S02]  /*3520*/  SHF.R.U32.HI R5, RZ, 0x8, R36 ;  /* 0x00000008ff057819 */ /* 0x000fe40000011624 */
[----:B------:R-:W-:Y:S02]  /*3530*/  SHF.R.U32.HI R7, RZ, 0x8, R7 ;  /* 0x00000008ff077819 */ /* 0x000fe40000011607 */
[----:B------:R-:W-:Y:S02]  /*3540*/  SHF.R.U32.HI R6, RZ, 0x8, R38 ;  /* 0x00000008ff067819 */ /* 0x000fe40000011626 */
[----:B------:R-:W-:-:S02]  /*3550*/  SHF.R.U32.HI R8, RZ, 0x8, R13 ;  /* 0x00000008ff087819 */ /* 0x000fc4000001160d */
[----:B------:R-:W-:Y:S02]  /*3560*/  LOP3.LUT R0, R0, 0x20, RZ, 0xc0, !PT ;  /* 0x0000002000007812 */ /* 0x000fe400078ec0ff */
[----:B------:R-:W-:Y:S02]  /*3570*/  LOP3.LUT R12, R5, 0xffff, RZ, 0xc0, !PT ;  /* 0x0000ffff050c7812 */ /* 0x000fe400078ec0ff */
[----:B------:R-:W-:Y:S01]  /*3580*/  LOP3.LUT R7, R7, 0xffff, RZ, 0xc0, !PT ;  /* 0x0000ffff07077812 */ /* 0x000fe200078ec0ff */
[----:B------:R-:W-:Y:S01]  /*3590*/  IMAD R2, R0, 0x4, R2 ;  /* 0x0000000400027824 */ /* 0x000fe200078e0202 */
[----:B------:R-:W-:Y:S02]  /*35a0*/  LOP3.LUT R11, R6, 0xffff, RZ, 0xc0, !PT ;  /* 0x0000ffff060b7812 */ /* 0x000fe400078ec0ff */
[----:B------:R-:W-:Y:S02]  /*35b0*/  LOP3.LUT R8, R8, 0xffff, RZ, 0xc0, !PT ;  /* 0x0000ffff08087812 */ /* 0x000fe400078ec0ff */
[----:B------:R-:W-:-:S02]  /*35c0*/  PRMT R5, R38, 0x3340, R13 ;  /* 0x0000334026057816 */ /* 0x000fc4000000000d */
[----:B------:R-:W-:Y:S02]  /*35d0*/  PRMT R7, R12, 0x3340, R7 ;  /* 0x000033400c077816 */ /* 0x000fe40000000007 */
[----:B------:R-:W-:Y:S02]  /*35e0*/  PRMT R8, R11, 0x3340, R8 ;  /* 0x000033400b087816 */ /* 0x000fe40000000008 */
[----:B------:R-:W-:Y:S02]  /*35f0*/  PRMT R7, R10, 0x5410, R7 ;  /* 0x000054100a077816 */ /* 0x000fe40000000007 */
[----:B------:R-:W-:Y:S02]  /*3600*/  PRMT R8, R5, 0x5410, R8 ;  /* 0x0000541005087816 */ /* 0x000fe40000000008 */
[----:B------:R-:W-:Y:S01]  /*3610*/  LOP3.LUT R5, R2, 0x20, RZ, 0x3c, !PT ;  /* 0x0000002002057812 */ /* 0x000fe200078e3cff */
[----:B------:R3:W-:Y:S01]  /*3620*/  STS [R2+UR5], R7 ;  /* 0x0000000702007988 */ /* 0x0007e20008000805 */
[----:B------:R-:W-:-:S02]  /*3630*/  LEA.HI R12, R0, R3, RZ, 0x1c ;  /* 0x00000003000c7211 */ /* 0x000fc400078fe0ff */
[----:B0-----:R-:W-:Y:S01]  /*3640*/  ISETP.GE.AND P0, PT, R4, UR14, PT ;  /* 0x0000000e04007c0c */ /* 0x001fe2000bf06270 */
[----:B------:R0:W-:Y:S01]  /*3650*/  STS [R5+UR5+0x100], R8 ;  /* 0x0001000805007988 */ /* 0x0001e20008000805 */
[----:B------:R-:W-:Y:S01]  /*3660*/  LOP3.LUT R10, R12, 0x40, RZ, 0x3c, !PT ;  /* 0x000000400c0a7812 */ /* 0x000fe200078e3cff */
[----:B-1----:R-:W-:Y:S01]  /*3670*/  IMAD R4, R4, UR4, RZ ;  /* 0x0000000404047c24 */ /* 0x002fe2000f8e02ff */
[C---:B------:R-:W-:Y:S01]  /*3680*/  LOP3.LUT R3, R9.reuse, R78, RZ, 0xfc, !PT ;  /* 0x0000004e09037212 */ /* 0x040fe200078efcff */
[----:B------:R-:W-:Y:S01]  /*3690*/  BAR.SYNC.DEFER_BLOCKING 0x0 ;  /* 0x0000000000007b1d */ /* 0x000fe20000010000 */
[C-C-:B------:R-:W-:Y:S02]  /*36a0*/  LOP3.LUT R0, R9.reuse, 0x18, R78.reuse, 0xfe, !PT ;  /* 0x0000001809007812 */ /* 0x140fe400078efe4e */
[----:B---3--:R-:W-:Y:S02]  /*36b0*/  LOP3.LUT R2, R9, 0x4, R78, 0xfe, !PT ;  /* 0x0000000409027812 */ /* 0x008fe400078efe4e */
[C---:B------:R-:W-:Y:S01]  /*36c0*/  ISETP.LT.AND P1, PT, R3.reuse, UR15, !P0 ;  /* 0x0000000f03007c0c */ /* 0x040fe2000c721270 */
[----:B--2---:R-:W-:Y:S01]  /*36d0*/  IMAD R3, R3, UR6, RZ ;  /* 0x0000000603037c24 */ /* 0x004fe2000f8e02ff */
[----:B------:R-:W-:Y:S01]  /*36e0*/  IADD3 R20, P2, PT, R4, UR12, RZ ;  /* 0x0000000c04147c10 */ /* 0x000fe2000ff5e0ff */
[C---:B0-----:R-:W-:Y:S01]  /*36f0*/  IMAD R5, R2.reuse, UR6, RZ ;  /* 0x0000000602057c24 */ /* 0x041fe2000f8e02ff */
[----:B------:R-:W-:Y:S01]  /*3700*/  ISETP.LT.AND P4, PT, R2, UR15, !P0 ;  /* 0x0000000f02007c0c */ /* 0x000fe2000c781270 */
[----:B------:R-:W-:Y:S01]  /*3710*/  IMAD R14, R0, UR6, RZ ;  /* 0x00000006000e7c24 */ /* 0x000fe2000f8e02ff */
[----:B------:R-:W-:-:S02]  /*3720*/  LEA.HI.X.SX32 R22, R4, UR13, 0x1, P2 ;  /* 0x0000000d04167c11 */ /* 0x000fc400090f0eff */
[--C-:B------:R-:W-:Y:S02]  /*3730*/  LOP3.LUT R11, R9, 0x14, R78.reuse, 0xfe, !PT ;  /* 0x00000014090b7812 */ /* 0x100fe400078efe4e */
[-C--:B------:R-:W-:Y:S02]  /*3740*/  IADD3 R2, P2, PT, R3, R20.reuse, RZ ;  /* 0x0000001403027210 */ /* 0x080fe40007f5e0ff */
[--C-:B------:R-:W-:Y:S01]  /*3750*/  LOP3.LUT R6, R9, 0x10, R78.reuse, 0xfe, !PT ;  /* 0x0000001009067812 */ /* 0x100fe200078efe4e */
[----:B------:R-:W-:Y:S01]  /*3760*/  IMAD R13, R11, UR6, RZ ;  /* 0x000000060b0d7c24 */ /* 0x000fe2000f8e02ff */
[C-C-:B------:R-:W-:Y:S02]  /*3770*/  LOP3.LUT R7, R9.reuse, 0xc, R78.reuse, 0xfe, !PT ;  /* 0x0000000c09077812 */ /* 0x140fe400078efe4e */
[----:B------:R-:W-:Y:S02]  /*3780*/  LOP3.LUT R9, R9, 0x8, R78, 0xfe, !PT ;  /* 0x0000000809097812 */ /* 0x000fe400078efe4e */
[----:B------:R-:W-:Y:S01]  /*3790*/  IADD3 R4, P3, PT, R5, R20, RZ ;  /* 0x0000001405047210 */ /* 0x000fe20007f7e0ff */
[----:B------:R-:W0:Y:S01]  /*37a0*/  LDS.U16 R16, [R12+UR5] ;  /* 0x000000050c107984 */ /* 0x000e220008000400 */
[----:B------:R-:W-:-:S02]  /*37b0*/  LEA.HI.X.SX32 R3, R3, R22, 0x1, P2 ;  /* 0x0000001603037211 */ /* 0x000fc400010f0eff */
[C---:B------:R-:W-:Y:S01]  /*37c0*/  ISETP.LT.AND P5, PT, R9.reuse, UR15, !P0 ;  /* 0x0000000f09007c0c */ /* 0x040fe2000c7a1270 */
[----:B------:R-:W1:Y:S01]  /*37d0*/  LDS.U16 R21, [R10+UR5] ;  /* 0x000000050a157984 */ /* 0x000e620008000400 */
[----:B------:R-:W-:Y:S01]  /*37e0*/  IMAD R9, R9, UR6, RZ ;  /* 0x0000000609097c24 */ /* 0x000fe2000f8e02ff */
[----:B------:R-:W-:Y:S02]  /*37f0*/  LEA.HI.X.SX32 R5, R5, R22, 0x1, P3 ;  /* 0x0000001605057211 */ /* 0x000fe400018f0eff */
[----:B------:R2:W-:Y:S01]  /*3800*/  LDS.U16 R19, [R12+UR5+0x80] ;  /* 0x000080050c137984 */ /* 0x0005e20008000400 */
[----:B------:R-:W-:-:S03]  /*3810*/  ISETP.LT.AND P3, PT, R6, UR15, !P0 ;  /* 0x0000000f06007c0c */ /* 0x000fc6000c761270 */
[----:B------:R3:W4:Y:S01]  /*3820*/  LDS.U16 R18, [R10+UR5+0x80] ;  /* 0x000080050a127984 */ /* 0x0007220008000400 */
[----:B--2---:R-:W-:Y:S01]  /*3830*/  IMAD R12, R6, UR6, RZ ;  /* 0x00000006060c7c24 */ /* 0x004fe2000f8e02ff */
[----:B------:R-:W-:Y:S01]  /*3840*/  IADD3 R6, P6, PT, R9, R20, RZ ;  /* 0x0000001409067210 */ /* 0x000fe20007fde0ff */
[----:B---3--:R-:W-:Y:S01]  /*3850*/  IMAD R10, R7, UR6, RZ ;  /* 0x00000006070a7c24 */ /* 0x008fe2000f8e02ff */
[----:B0-----:R-:W-:Y:S02]  /*3860*/  PRMT R15, R16, 0x7770, RZ ;  /* 0x00007770100f7816 */ /* 0x001fe400000000ff */
[----:B-1----:R-:W-:-:S03]  /*3870*/  PRMT R17, R21, 0x7770, RZ ;  /* 0x0000777015117816 */ /* 0x002fc600000000ff */
[----:B------:R0:W-:Y:S01]  /*3880*/  @P1 STG.E.U8 desc[UR8][R2.64], R15 ;  /* 0x0000000f02001986 */ /* 0x0001e2000c101108 */
[----:B------:R-:W-:-:S03]  /*3890*/  PRMT R21, R21, 0x7771, RZ ;  /* 0x0000777115157816 */ /* 0x000fc600000000ff */
[----:B------:R1:W-:Y:S01]  /*38a0*/  @P4 STG.E.U8 desc[UR8][R4.64], R17 ;  /* 0x0000001104004986 */ /* 0x0003e2000c101108 */
[----:B------:R-:W-:Y:S02]  /*38b0*/  ISETP.LT.AND P4, PT, R7, UR15, !P0 ;  /* 0x0000000f07007c0c */ /* 0x000fe4000c781270 */
[----:B------:R-:W-:Y:S02]  /*38c0*/  LEA.HI.X.SX32 R7, R9, R22, 0x1, P6 ;  /* 0x0000001609077211 */ /* 0x000fe400030f0eff */
[CC--:B------:R-:W-:Y:S02]  /*38d0*/  IADD3 R8, P6, PT, R13.reuse, R20.reuse, RZ ;  /* 0x000000140d087210 */ /* 0x0c0fe40007fde0ff */
[----:B----4-:R-:W-:Y:S01]  /*38e0*/  PRMT R23, R18, 0x7770, RZ ;  /* 0x0000777012177816 */ /* 0x010fe200000000ff */
[----:B0-----:R-:W-:Y:S01]  /*38f0*/  IMAD R15, R76, UR6, RZ ;  /* 0x000000064c0f7c24 */ /* 0x001fe2000f8e02ff */
[----:B------:R-:W-:Y:S02]  /*3900*/  IADD3 R2, P1, PT, R10, R20, RZ ;  /* 0x000000140a027210 */ /* 0x000fe40007f3e0ff */
[----:B------:R-:W-:-:S02]  /*3910*/  LEA.HI.X.SX32 R9, R13, R22, 0x1, P6 ;  /* 0x000000160d097211 */ /* 0x000fc400030f0eff */
[----:B-1----:R-:W-:Y:S02]  /*3920*/  IADD3 R4, P2, PT, R12, R20, RZ ;  /* 0x000000140c047210 */ /* 0x002fe40007f5e0ff */
[----:B------:R-:W-:Y:S02]  /*3930*/  LEA.HI.X.SX32 R3, R10, R22, 0x1, P1 ;  /* 0x000000160a037211 */ /* 0x000fe400008f0eff */
[----:B------:R-:W-:Y:S02]  /*3940*/  IADD3 R10, P1, PT, R14, R20, RZ ;  /* 0x000000140e0a7210 */ /* 0x000fe40007f3e0ff */
[-C--:B------:R-:W-:Y:S02]  /*3950*/  LEA.HI.X.SX32 R5, R12, R22.reuse, 0x1, P2 ;  /* 0x000000160c057211 */ /* 0x080fe400010f0eff */
[----:B------:R-:W-:Y:S02]  /*3960*/  ISETP.LT.AND P2, PT, R11, UR15, !P0 ;  /* 0x0000000f0b007c0c */ /* 0x000fe4000c741270 */
[----:B------:R-:W-:-:S02]  /*3970*/  LEA.HI.X.SX32 R11, R14, R22, 0x1, P1 ;  /* 0x000000160e0b7211 */ /* 0x000fc400008f0eff */
[----:B------:R-:W-:Y:S02]  /*3980*/  ISETP.LT.AND P1, PT, R0, UR15, !P0 ;  /* 0x0000000f00007c0c */ /* 0x000fe4000c721270 */
[----:B------:R-:W-:Y:S02]  /*3990*/  IADD3 R12, P6, PT, R15, R20, RZ ;  /* 0x000000140f0c7210 */ /* 0x000fe40007fde0ff */
[----:B------:R-:W-:Y:S02]  /*39a0*/  ISETP.LT.AND P0, PT, R76, UR15, !P0 ;  /* 0x0000000f4c007c0c */ /* 0x000fe4000c701270 */
[----:B------:R-:W-:Y:S02]  /*39b0*/  PRMT R17, R19, 0x7770, RZ ;  /* 0x0000777013117816 */ /* 0x000fe400000000ff */
[----:B------:R-:W-:Y:S02]  /*39c0*/  LEA.HI.X.SX32 R13, R15, R22, 0x1, P6 ;  /* 0x000000160f0d7211 */ /* 0x000fe400030f0eff */
[----:B------:R-:W-:Y:S01]  /*39d0*/  PRMT R15, R16, 0x7771, RZ ;  /* 0x00007771100f7816 */ /* 0x000fe200000000ff */
[----:B------:R0:W-:Y:S01]  /*39e0*/  @P5 STG.E.U8 desc[UR8][R6.64], R17 ;  /* 0x0000001106005986 */ /* 0x0001e2000c101108 */
[----:B------:R-:W-:-:S03]  /*39f0*/  PRMT R19, R19, 0x7771, RZ ;  /* 0x0000777113137816 */ /* 0x000fc600000000ff */
[----:B------:R0:W-:Y:S04]  /*3a00*/  @P4 STG.E.U8 desc[UR8][R2.64], R23 ;  /* 0x0000001702004986 */ /* 0x0001e8000c101108 */
[----:B------:R0:W-:Y:S04]  /*3a10*/  @P3 STG.E.U8 desc[UR8][R4.64], R15 ;  /* 0x0000000f04003986 */ /* 0x0001e8000c101108 */
[----:B------:R0:W-:Y:S04]  /*3a20*/  @P2 STG.E.U8 desc[UR8][R8.64], R21 ;  /* 0x0000001508002986 */ /* 0x0001e8000c101108 */
[----:B------:R0:W-:Y:S01]  /*3a30*/  @P1 STG.E.U8 desc[UR8][R10.64], R19 ;  /* 0x000000130a001986 */ /* 0x0001e2000c101108 */
[----:B------:R-:W-:Y:S05]  /*3a40*/  @!P0 EXIT ;  /* 0x000000000000894d */ /* 0x000fea0003800000 */
[----:B0-----:R-:W-:-:S05]  /*3a50*/  PRMT R3, R18, 0x7771, RZ ;  /* 0x0000777112037816 */ /* 0x001fca00000000ff */
[----:B------:R-:W-:Y:S01]  /*3a60*/  STG.E.U8 desc[UR8][R12.64], R3 ;  /* 0x000000030c007986 */ /* 0x000fe2000c101108 */
[----:B------:R-:W-:Y:S05]  /*3a70*/  EXIT ;  /* 0x000000000000794d */ /* 0x000fea0003800000 */
.L_x_2:
[----:B------:R-:W-:-:S00]  /*3a80*/  BRA `(.L_x_2) ;  /* 0xfffffffc00fc7947 */ /* 0x000fc0000383ffff */
[----:B------:R-:W-:-:S00]  /*3a90*/  NOP ;  /* 0x0000000000007918 */ /* 0x000fc00000000000 */
        /* <DEDUP_REMOVED lines=14> */
.L_x_3:


//--------------------- .nv.shared.matmul_kernel  --------------------------
	.section	.nv.shared.matmul_kernel,"aw",@nobits
	.sectionflags	@""
	.align	16
	.zero		1024


//--------------------- .nv.shared.reserved.0     --------------------------
	.section	.nv.shared.reserved.0,"aw",@nobits
	.weak		__nv_reservedSMEM_offset_0_alias
	.size		__nv_reservedSMEM_offset_0_alias, 0, 64
	.other		__nv_reservedSMEM_offset_0_alias,@"STO_CUDA_RESERVED_SHARED STV_DEFAULT"
__nv_reservedSMEM_offset_0_alias:
	.zero		0
	.zero		64


//--------------------- .nv.constant0.matmul_kernel --------------------------
	.section	.nv.constant0.matmul_kernel,"a",@progbits
	.sectionflags	@""
	.align	4
.nv.constant0.matmul_kernel:
	.zero		976


//--------------------- SYMBOLS --------------------------

	.type		.nv.reservedSmem.offset0,@object
	.size		.nv.reservedSmem.offset0,0x4
	.type		.nv.reservedSmem.cap,@object
	.size		.nv.reservedSmem.cap,0x4
